	.target	sm_90a

	.elftype	@"ET_EXEC"


//--------------------- .note.nv.tkinfo           --------------------------
	.section	.note.nv.tkinfo,"",@"SHT_NOTE"
	.sectionflags	@"SHF_NOTE_NV_TKINFO"
	.tkinfo
        /*0018*/ 	.word	0x00000002
        /*0030*/ 	.string	""
        /*0030*/ 	.string	"ptxas"
        /*0030*/ 	.string	"Cuda compilation tools, release 13.0, V13.0.88"
        /*0030*/ 	.string	"Build cuda_13.0.r13.0/compiler.36424714_0"
        /*0030*/ 	.string	"-v  -suppress-debug-info  -lineinfo  -arch sm_90a "



//--------------------- .note.nv.cuinfo           --------------------------
	.section	.note.nv.cuinfo,"",@"SHT_NOTE"
	.sectionflags	@"SHF_NOTE_NV_CUINFO"
        /*0018*/ 	.short	0x0002
        /*001a*/ 	.short	0x005a
        /*001c*/ 	.short	0x0082
	.zero		2


//--------------------- .nv.info                  --------------------------
	.section	.nv.info,"",@"SHT_CUDA_INFO"
	.align	4


	//----- nvinfo : EIATTR_REGCOUNT
	.align		4
        /*0000*/ 	.byte	0x04, 0x2f
        /*0002*/ 	.short	(.L_1 - .L_0)
	.align		4
.L_0:
        /*0004*/ 	.word	index@(matmul_kernel)
        /*0008*/ 	.word	0x000000fa


	//----- nvinfo : EIATTR_FRAME_SIZE
	.align		4
.L_1:
        /*000c*/ 	.byte	0x04, 0x11
        /*000e*/ 	.short	(.L_3 - .L_2)
	.align		4
.L_2:
        /*0010*/ 	.word	index@(matmul_kernel)
        /*0014*/ 	.word	0x00000000


	//----- nvinfo : EIATTR_MIN_STACK_SIZE
	.align		4
.L_3:
        /*0018*/ 	.byte	0x04, 0x12
        /*001a*/ 	.short	(.L_5 - .L_4)
	.align		4
.L_4:
        /*001c*/ 	.word	index@(matmul_kernel)
        /*0020*/ 	.word	0x00000000
.L_5:


//--------------------- .nv.compat                --------------------------
	.section	.nv.compat,"",@"SHT_CUDA_COMPAT_INFO"
	.align	4
        /*0000*/ 	.byte	0x02, 0x09, 0x01, 0x00, 0x02, 0x02, 0x04, 0x00, 0x02, 0x05, 0x05, 0x00, 0x03, 0x07, 0x01, 0x01
        /*0010*/ 	.byte	0x02, 0x03, 0x00, 0x00, 0x02, 0x06, 0x01, 0x00, 0x04, 0x0b, 0x08, 0x00, 0x00, 0x00, 0x00, 0x00
        /*0020*/ 	.byte	0x00, 0x00, 0x00, 0x00


//--------------------- .nv.info.matmul_kernel    --------------------------
	.section	.nv.info.matmul_kernel,"",@"SHT_CUDA_INFO"
	.sectionflags	@""
	.align	4


	//----- nvinfo : EIATTR_CUDA_API_VERSION
	.align		4
        /*0000*/ 	.byte	0x04, 0x37
        /*0002*/ 	.short	(.L_7 - .L_6)
.L_6:
        /*0004*/ 	.word	0x00000082


	//----- nvinfo : EIATTR_KPARAM_INFO
	.align		4
.L_7:
        /*0008*/ 	.byte	0x04, 0x17
        /*000a*/ 	.short	(.L_9 - .L_8)
.L_8:
        /*000c*/ 	.word	0x00000000
        /*0010*/ 	.short	0x000d
        /*0012*/ 	.short	0x0048
        /*0014*/ 	.byte	0x00, 0xf4, 0x21, 0x00


	//----- nvinfo : EIATTR_KPARAM_INFO
	.align		4
.L_9:
        /*0018*/ 	.byte	0x04, 0x17
        /*001a*/ 	.short	(.L_11 - .L_10)
.L_10:
        /*001c*/ 	.word	0x00000000
        /*0020*/ 	.short	0x000c
        /*0022*/ 	.short	0x0040
        /*0024*/ 	.byte	0x00, 0xf4, 0x21, 0x00


	//----- nvinfo : EIATTR_KPARAM_INFO
	.align		4
.L_11:
        /*0028*/ 	.byte	0x04, 0x17
        /*002a*/ 	.short	(.L_13 - .L_12)
.L_12:
        /*002c*/ 	.word	0x00000000
        /*0030*/ 	.short	0x000b
        /*0032*/ 	.short	0x0038
        /*0034*/ 	.byte	0x00, 0xf0, 0x11, 0x00


	//----- nvinfo : EIATTR_KPARAM_INFO
	.align		4
.L_13:
        /*0038*/ 	.byte	0x04, 0x17
        /*003a*/ 	.short	(.L_15 - .L_14)
.L_14:
        /*003c*/ 	.word	0x00000000
        /*0040*/ 	.short	0x000a
        /*0042*/ 	.short	0x0034
        /*0044*/ 	.byte	0x00, 0xf0, 0x11, 0x00


	//----- nvinfo : EIATTR_KPARAM_INFO
	.align		4
.L_15:
        /*0048*/ 	.byte	0x04, 0x17
        /*004a*/ 	.short	(.L_17 - .L_16)
.L_16:
        /*004c*/ 	.word	0x00000000
        /*0050*/ 	.short	0x0009
        /*0052*/ 	.short	0x0030
        /*0054*/ 	.byte	0x00, 0xf0, 0x11, 0x00


	//----- nvinfo : EIATTR_KPARAM_INFO
	.align		4
.L_17:
        /*0058*/ 	.byte	0x04, 0x17
        /*005a*/ 	.short	(.L_19 - .L_18)
.L_18:
        /*005c*/ 	.word	0x00000000
        /*0060*/ 	.short	0x0008
        /*0062*/ 	.short	0x002c
        /*0064*/ 	.byte	0x00, 0xf0, 0x11, 0x00


	//----- nvinfo : EIATTR_KPARAM_INFO
	.align		4
.L_19:
        /*0068*/ 	.byte	0x04, 0x17
        /*006a*/ 	.short	(.L_21 - .L_20)
.L_20:
        /*006c*/ 	.word	0x00000000
        /*0070*/ 	.short	0x0007
        /*0072*/ 	.short	0x0028
        /*0074*/ 	.byte	0x00, 0xf0, 0x11, 0x00


	//----- nvinfo : EIATTR_KPARAM_INFO
	.align		4
.L_21:
        /*0078*/ 	.byte	0x04, 0x17
        /*007a*/ 	.short	(.L_23 - .L_22)
.L_22:
        /*007c*/ 	.word	0x00000000
        /*0080*/ 	.short	0x0006
        /*0082*/ 	.short	0x0024
        /*0084*/ 	.byte	0x00, 0xf0, 0x11, 0x00


	//----- nvinfo : EIATTR_KPARAM_INFO
	.align		4
.L_23:
        /*0088*/ 	.byte	0x04, 0x17
        /*008a*/ 	.short	(.L_25 - .L_24)
.L_24:
        /*008c*/ 	.word	0x00000000
        /*0090*/ 	.short	0x0005
        /*0092*/ 	.short	0x0020
        /*0094*/ 	.byte	0x00, 0xf0, 0x11, 0x00


	//----- nvinfo : EIATTR_KPARAM_INFO
	.align		4
.L_25:
        /*0098*/ 	.byte	0x04, 0x17
        /*009a*/ 	.short	(.L_27 - .L_26)
.L_26:
        /*009c*/ 	.word	0x00000000
        /*00a0*/ 	.short	0x0004
        /*00a2*/ 	.short	0x001c
        /*00a4*/ 	.byte	0x00, 0xf0, 0x11, 0x00


	//----- nvinfo : EIATTR_KPARAM_INFO
	.align		4
.L_27:
        /*00a8*/ 	.byte	0x04, 0x17
        /*00aa*/ 	.short	(.L_29 - .L_28)
.L_28:
        /*00ac*/ 	.word	0x00000000
        /*00b0*/ 	.short	0x0003
        /*00b2*/ 	.short	0x0018
        /*00b4*/ 	.byte	0x00, 0xf0, 0x11, 0x00


	//----- nvinfo : EIATTR_KPARAM_INFO
	.align		4
.L_29:
        /*00b8*/ 	.byte	0x04, 0x17
        /*00ba*/ 	.short	(.L_31 - .L_30)
.L_30:
        /*00bc*/ 	.word	0x00000000
        /*00c0*/ 	.short	0x0002
        /*00c2*/ 	.short	0x0010
        /*00c4*/ 	.byte	0x00, 0xf4, 0x21, 0x00


	//----- nvinfo : EIATTR_KPARAM_INFO
	.align		4
.L_31:
        /*00c8*/ 	.byte	0x04, 0x17
        /*00ca*/ 	.short	(.L_33 - .L_32)
.L_32:
        /*00cc*/ 	.word	0x00000000
        /*00d0*/ 	.short	0x0001
        /*00d2*/ 	.short	0x0008
        /*00d4*/ 	.byte	0x00, 0xf4, 0x21, 0x00


	//----- nvinfo : EIATTR_KPARAM_INFO
	.align		4
.L_33:
        /*00d8*/ 	.byte	0x04, 0x17
        /*00da*/ 	.short	(.L_35 - .L_34)
.L_34:
        /*00dc*/ 	.word	0x00000000
        /*00e0*/ 	.short	0x0000
        /*00e2*/ 	.short	0x0000
        /*00e4*/ 	.byte	0x00, 0xf4, 0x21, 0x00


	//----- nvinfo : EIATTR_EXPLICIT_CLUSTER
	.align		4
.L_35:
        /*00e8*/ 	.byte	0x01, 0x3e
	.zero		2


	//----- nvinfo : EIATTR_CTA_PER_CLUSTER
	.align		4
        /*00ec*/ 	.byte	0x04, 0x3d
        /*00ee*/ 	.short	(.L_37 - .L_36)
.L_36:
        /*00f0*/ 	.word	0x00000004
        /*00f4*/ 	.word	0x00000001
        /*00f8*/ 	.word	0x00000001


	//----- nvinfo : EIATTR_SPARSE_MMA_MASK
	.align		4
.L_37:
        /*00fc*/ 	.byte	0x03, 0x50
        /*00fe*/ 	.short	0x0000


	//----- nvinfo : EIATTR_MAXREG_COUNT
	.align		4
        /*0100*/ 	.byte	0x03, 0x1b
        /*0102*/ 	.short	0x00ff


	//----- nvinfo : EIATTR_NUM_BARRIERS
	.align		4
        /*0104*/ 	.byte	0x02, 0x4c
        /*0106*/ 	.byte	0x01
	.zero		1


	//----- nvinfo : EIATTR_MERCURY_ISA_VERSION
	.align		4
        /*0108*/ 	.byte	0x03, 0x5f
        /*010a*/ 	.short	0x0101


	//----- nvinfo : EIATTR_EXIT_INSTR_OFFSETS
	.align		4
        /*010c*/ 	.byte	0x04, 0x1c
        /*010e*/ 	.short	(.L_39 - .L_38)


	//   ....[0]....
.L_38:
        /*0110*/ 	.word	0x00004860


	//   ....[1]....
        /*0114*/ 	.word	0x00004890


	//----- nvinfo : EIATTR_REQNTID
	.align		4
.L_39:
        /*0118*/ 	.byte	0x04, 0x10
        /*011a*/ 	.short	(.L_41 - .L_40)
.L_40:
        /*011c*/ 	.word	0x00000080
        /*0120*/ 	.word	0x00000001
        /*0124*/ 	.word	0x00000001


	//----- nvinfo : EIATTR_CBANK_PARAM_SIZE
	.align		4
.L_41:
        /*0128*/ 	.byte	0x03, 0x19
        /*012a*/ 	.short	0x0050


	//----- nvinfo : EIATTR_PARAM_CBANK
	.align		4
        /*012c*/ 	.byte	0x04, 0x0a
        /*012e*/ 	.short	(.L_43 - .L_42)
	.align		4
.L_42:
        /*0130*/ 	.word	index@(.nv.constant0.matmul_kernel)
        /*0134*/ 	.short	0x0210
        /*0136*/ 	.short	0x0050


	//----- nvinfo : EIATTR_SW_WAR
	.align		4
.L_43:
        /*0138*/ 	.byte	0x04, 0x36
        /*013a*/ 	.short	(.L_45 - .L_44)
.L_44:
        /*013c*/ 	.word	0x00000008
.L_45:


//--------------------- .nv.callgraph             --------------------------
	.section	.nv.callgraph,"",@"SHT_CUDA_CALLGRAPH"
	.align	4
	.sectionentsize	8
	.align		4
        /*0000*/ 	.word	0x00000000
	.align		4
        /*0004*/ 	.word	0xffffffff
	.align		4
        /*0008*/ 	.word	0x00000000
	.align		4
        /*000c*/ 	.word	0xfffffffe
	.align		4
        /*0010*/ 	.word	0x00000000
	.align		4
        /*0014*/ 	.word	0xfffffffd
	.align		4
        /*0018*/ 	.word	0x00000000
	.align		4
        /*001c*/ 	.word	0xfffffffc


//--------------------- .text.matmul_kernel       --------------------------
	.section	.text.matmul_kernel,"ax",@progbits
	.align	128
        .global         matmul_kernel
        .type           matmul_kernel,@function
        .size           matmul_kernel,(.L_x_3 - matmul_kernel)
        .other          matmul_kernel,@"STO_CUDA_ENTRY STV_DEFAULT"
matmul_kernel:
.text.matmul_kernel:
[----:B------:R-:W-:Y:S08]  /*0000*/  LDC R1, c[0x0][0x28] ;  /* 0x00000a00ff017b82 */ /* 0x000ff00000000800 */
[----:B------:R-:W0:Y:S01]  /*0010*/  LDC.64 R32, c[0x0][0x228] ;  /* 0x00008a00ff207b82 */ /* 0x000e220000000a00 */
[----:B------:R-:W-:Y:S01]  /*0020*/  UMOV UR5, 0x400 ;  /* 0x0000040000057882 */ /* 0x000fe20000000000 */
[----:B------:R-:W-:Y:S01]  /*0030*/  ULDC.64 UR14, c[0x0][0x208] ;  /* 0x00008200000e7ab9 */ /* 0x000fe20000000a00 */
[----:B------:R-:W-:-:S02]  /*0040*/  CS2R R24, SRZ ;  /* 0x0000000000187805 */ /* 0x000fc4000001ff00 */
[----:B------:R-:W-:-:S03]  /*0050*/  CS2R R26, SRZ ;  /* 0x00000000001a7805 */ /* 0x000fc6000001ff00 */
[----:B------:R-:W1:Y:S08]  /*0060*/  S2UR UR4, SR_CTAID.X ;  /* 0x00000000000479c3 */ /* 0x000e700000002500 */
[----:B------:R-:W2:Y:S01]  /*0070*/  LDC R83, c[0x0][0x230] ;  /* 0x00008c00ff537b82 */ /* 0x000ea20000000800 */
[----:B0-----:R-:W-:-:S07]  /*0080*/  VIADD R0, R33, 0x3f ;  /* 0x0000003f21007836 */ /* 0x001fce0000000000 */
[----:B------:R-:W0:Y:S01]  /*0090*/  S2UR UR13, SR_CgaCtaId ;  /* 0x00000000000d79c3 */ /* 0x000e220000008800 */
[----:B------:R-:W-:Y:S02]  /*00a0*/  SHF.R.S32.HI R3, RZ, 0x1f, R0 ;  /* 0x0000001fff037819 */ /* 0x000fe40000011400 */
[----:B-1----:R-:W-:Y:S01]  /*00b0*/  I2FP.F32.U32 R5, UR4 ;  /* 0x0000000400057c45 */ /* 0x002fe20008201000 */
[----:B------:R-:W-:Y:S01]  /*00c0*/  ULDC UR4, c[0x0][0x150] ;  /* 0x0000540000047ab9 */ /* 0x000fe20000000800 */
[----:B------:R-:W-:-:S03]  /*00d0*/  LEA.HI R3, R3, R0, RZ, 0x6 ;  /* 0x0000000003037211 */ /* 0x000fc600078f30ff */
[----:B------:R-:W-:Y:S01]  /*00e0*/  FMUL R5, R5, UR4 ;  /* 0x0000000405057c20 */ /* 0x000fe20008400000 */
[----:B------:R-:W-:Y:S01]  /*00f0*/  SHF.R.S32.HI R3, RZ, 0x6, R3 ;  /* 0x00000006ff037819 */ /* 0x000fe20000011403 */
[----:B--2---:R-:W-:-:S04]  /*0100*/  VIADD R83, R83, 0x7f ;  /* 0x0000007f53537836 */ /* 0x004fc80000000000 */
[----:B------:R-:W-:Y:S01]  /*0110*/  IMAD.SHL.U32 R4, R3, 0x8, RZ ;  /* 0x0000000803047824 */ /* 0x000fe200078e00ff */
[----:B------:R-:W1:Y:S04]  /*0120*/  F2I.U32.TRUNC.NTZ R5, R5 ;  /* 0x0000000500057305 */ /* 0x000e68000020f000 */
[----:B------:R-:W-:Y:S01]  /*0130*/  IABS R7, R4 ;  /* 0x0000000400077213 */ /* 0x000fe20000000000 */
[----:B0-----:R-:W-:Y:S02]  /*0140*/  USHF.L.U32 UR4, UR13, 0x4, URZ ;  /* 0x000000040d047899 */ /* 0x001fe4000800063f */
[----:B------:R-:W-:Y:S01]  /*0150*/  ULEA UR12, UR13, UR5, 0x18 ;  /* 0x000000050d0c7291 */ /* 0x000fe2000f8ec03f */
[----:B------:R-:W0:Y:S01]  /*0160*/  I2F.RP R0, R7 ;  /* 0x0000000700007306 */ /* 0x000e220000209400 */
[----:B------:R-:W-:Y:S01]  /*0170*/  ULOP3.LUT UR4, UR4, 0x30, URZ, 0xc0, !UPT ;  /* 0x0000003004047892 */ /* 0x000fe2000f8ec03f */
[----:B-1----:R-:W-:-:S06]  /*0180*/  IABS R11, R5 ;  /* 0x00000005000b7213 */ /* 0x002fcc0000000000 */
[----:B0-----:R-:W0:Y:S02]  /*0190*/  MUFU.RCP R0, R0 ;  /* 0x0000000000007308 */ /* 0x001e240000001000 */
[----:B0-----:R-:W-:Y:S01]  /*01a0*/  VIADD R2, R0, 0xffffffe ;  /* 0x0ffffffe00027836 */ /* 0x001fe20000000000 */
[----:B------:R-:W-:-:S05]  /*01b0*/  IABS R0, R4 ;  /* 0x0000000400007213 */ /* 0x000fca0000000000 */
[----:B------:R0:W1:Y:S01]  /*01c0*/  F2I.FTZ.U32.TRUNC.NTZ R3, R2 ;  /* 0x0000000200037305 */ /* 0x000062000021f000 */
[----:B------:R-:W-:Y:S02]  /*01d0*/  IMAD.MOV R0, RZ, RZ, -R0 ;  /* 0x000000ffff007224 */ /* 0x000fe400078e0a00 */
[----:B0-----:R-:W-:Y:S02]  /*01e0*/  IMAD.MOV.U32 R2, RZ, RZ, RZ ;  /* 0x000000ffff027224 */ /* 0x001fe400078e00ff */
[----:B-1----:R-:W-:-:S04]  /*01f0*/  IMAD.MOV R6, RZ, RZ, -R3 ;  /* 0x000000ffff067224 */ /* 0x002fc800078e0a03 */
[----:B------:R-:W-:-:S04]  /*0200*/  IMAD R9, R6, R7, RZ ;  /* 0x0000000706097224 */ /* 0x000fc800078e02ff */
[----:B------:R-:W-:-:S06]  /*0210*/  IMAD.HI.U32 R2, R3, R9, R2 ;  /* 0x0000000903027227 */ /* 0x000fcc00078e0002 */
[----:B------:R-:W-:-:S04]  /*0220*/  IMAD.HI.U32 R2, R2, R11, RZ ;  /* 0x0000000b02027227 */ /* 0x000fc800078e00ff */
[----:B------:R-:W-:-:S05]  /*0230*/  IMAD R0, R2, R0, R11 ;  /* 0x0000000002007224 */ /* 0x000fca00078e020b */
[----:B------:R-:W-:-:S13]  /*0240*/  ISETP.GT.U32.AND P1, PT, R7, R0, PT ;  /* 0x000000000700720c */ /* 0x000fda0003f24070 */
[----:B------:R-:W-:Y:S02]  /*0250*/  @!P1 IMAD.IADD R0, R0, 0x1, -R7 ;  /* 0x0000000100009824 */ /* 0x000fe400078e0a07 */
[----:B------:R-:W-:Y:S01]  /*0260*/  @!P1 VIADD R2, R2, 0x1 ;  /* 0x0000000102029836 */ /* 0x000fe20000000000 */
[----:B------:R-:W-:Y:S02]  /*0270*/  ISETP.NE.AND P1, PT, R4, RZ, PT ;  /* 0x000000ff0400720c */ /* 0x000fe40003f25270 */
[----:B------:R-:W-:Y:S02]  /*0280*/  ISETP.GE.U32.AND P0, PT, R0, R7, PT ;  /* 0x000000070000720c */ /* 0x000fe40003f06070 */
[----:B------:R-:W-:-:S04]  /*0290*/  LOP3.LUT R0, R5, R4, RZ, 0x3c, !PT ;  /* 0x0000000405007212 */ /* 0x000fc800078e3cff */
[----:B------:R-:W-:Y:S01]  /*02a0*/  ISETP.GE.AND P2, PT, R0, RZ, PT ;  /* 0x000000ff0000720c */ /* 0x000fe20003f46270 */
[----:B------:R-:W-:-:S05]  /*02b0*/  VIADD R0, R32, 0x3f ;  /* 0x0000003f20007836 */ /* 0x000fca0000000000 */
[----:B------:R-:W-:Y:S01]  /*02c0*/  SHF.R.S32.HI R3, RZ, 0x1f, R0 ;  /* 0x0000001fff037819 */ /* 0x000fe20000011400 */
[----:B------:R-:W-:-:S03]  /*02d0*/  @P0 VIADD R2, R2, 0x1 ;  /* 0x0000000102020836 */ /* 0x000fc60000000000 */
[----:B------:R-:W-:-:S03]  /*02e0*/  LEA.HI R3, R3, R0, RZ, 0x6 ;  /* 0x0000000003037211 */ /* 0x000fc600078f30ff */
[----:B------:R-:W-:Y:S01]  /*02f0*/  @!P2 IMAD.MOV R2, RZ, RZ, -R2 ;  /* 0x000000ffff02a224 */ /* 0x000fe200078e0a02 */
[----:B------:R-:W-:-:S05]  /*0300*/  @!P1 LOP3.LUT R2, RZ, R4, RZ, 0x33, !PT ;  /* 0x00000004ff029212 */ /* 0x000fca00078e33ff */
[----:B------:R-:W-:Y:S02]  /*0310*/  IMAD.SHL.U32 R6, R2, 0x8, RZ ;  /* 0x0000000802067824 */ /* 0x000fe400078e00ff */
[----:B------:R-:W-:-:S03]  /*0320*/  IMAD.MOV R2, RZ, RZ, -R2 ;  /* 0x000000ffff027224 */ /* 0x000fc600078e0a02 */
[----:B------:R-:W-:Y:S01]  /*0330*/  LEA.HI.SX32 R3, R3, -R6, 0x1a ;  /* 0x8000000603037211 */ /* 0x000fe200078fd2ff */
[----:B------:R-:W-:-:S03]  /*0340*/  IMAD R4, R4, R2, R5 ;  /* 0x0000000204047224 */ /* 0x000fc600078e0205 */
[----:B------:R-:W-:Y:S02]  /*0350*/  VIMNMX R11, R3, 0x8, PT ;  /* 0x00000008030b7848 */ /* 0x000fe40003fe0100 */
[----:B------:R-:W-:Y:S02]  /*0360*/  IABS R9, R4 ;  /* 0x0000000400097213 */ /* 0x000fe40000000000 */
[----:B------:R-:W-:-:S04]  /*0370*/  IABS R7, R11 ;  /* 0x0000000b00077213 */ /* 0x000fc80000000000 */
[----:B------:R-:W0:Y:S08]  /*0380*/  I2F.RP R0, R7 ;  /* 0x0000000700007306 */ /* 0x000e300000209400 */
[----:B0-----:R-:W0:Y:S02]  /*0390*/  MUFU.RCP R0, R0 ;  /* 0x0000000000007308 */ /* 0x001e240000001000 */
[----:B0-----:R-:W-:-:S06]  /*03a0*/  VIADD R3, R0, 0xffffffe ;  /* 0x0ffffffe00037836 */ /* 0x001fcc0000000000 */
[----:B------:R-:W0:Y:S02]  /*03b0*/  F2I.FTZ.U32.TRUNC.NTZ R3, R3 ;  /* 0x0000000300037305 */ /* 0x000e24000021f000 */
[----:B0-----:R-:W-:-:S04]  /*03c0*/  IMAD.MOV R8, RZ, RZ, -R3 ;  /* 0x000000ffff087224 */ /* 0x001fc800078e0a03 */
[----:B------:R-:W-:Y:S01]  /*03d0*/  IMAD.MOV.U32 R2, RZ, RZ, R8 ;  /* 0x000000ffff027224 */ /* 0x000fe200078e0008 */
[----:B------:R-:W-:-:S03]  /*03e0*/  IABS R8, R11 ;  /* 0x0000000b00087213 */ /* 0x000fc60000000000 */
[----:B------:R-:W-:Y:S02]  /*03f0*/  IMAD R5, R2, R7, RZ ;  /* 0x0000000702057224 */ /* 0x000fe400078e02ff */
[----:B------:R-:W-:Y:S02]  /*0400*/  IMAD.MOV.U32 R2, RZ, RZ, RZ ;  /* 0x000000ffff027224 */ /* 0x000fe400078e00ff */
[----:B------:R-:W-:Y:S02]  /*0410*/  IMAD.MOV R0, RZ, RZ, -R8 ;  /* 0x000000ffff007224 */ /* 0x000fe400078e0a08 */
        /* <DEDUP_REMOVED lines=8> */
[----:B------:R-:W0:Y:S01]  /*04a0*/  S2R R7, SR_TID.X ;  /* 0x0000000000077919 */ /* 0x000e220000002100 */
[----:B------:R-:W-:-:S04]  /*04b0*/  LOP3.LUT R0, R4, R11, RZ, 0x3c, !PT ;  /* 0x0000000b04007212 */ /* 0x000fc800078e3cff */
[----:B------:R-:W-:-:S06]  /*04c0*/  ISETP.GE.AND P2, PT, R0, RZ, PT ;  /* 0x000000ff0000720c */ /* 0x000fcc0003f46270 */
[----:B------:R-:W-:Y:S01]  /*04d0*/  @P0 VIADD R2, R2, 0x1 ;  /* 0x0000000102020836 */ /* 0x000fe20000000000 */
[----:B------:R-:W-:-:S06]  /*04e0*/  ISETP.GE.AND P0, PT, R83, 0x80, PT ;  /* 0x000000805300780c */ /* 0x000fcc0003f06270 */
[----:B------:R-:W-:Y:S01]  /*04f0*/  @!P2 IMAD.MOV R2, RZ, RZ, -R2 ;  /* 0x000000ffff02a224 */ /* 0x000fe200078e0a02 */
[----:B------:R-:W-:-:S05]  /*0500*/  @!P1 LOP3.LUT R2, RZ, R11, RZ, 0x33, !PT ;  /* 0x0000000bff029212 */ /* 0x000fca00078e33ff */
[----:B------:R-:W-:-:S04]  /*0510*/  IMAD.MOV R0, RZ, RZ, -R2 ;  /* 0x000000ffff007224 */ /* 0x000fc800078e0a02 */
[----:B------:R-:W-:Y:S01]  /*0520*/  IMAD R0, R11, R0, R4 ;  /* 0x000000000b007224 */ /* 0x000fe200078e0204 */
[----:B0-----:R-:W-:-:S03]  /*0530*/  LOP3.LUT R3, R7, 0x3f, RZ, 0xc0, !PT ;  /* 0x0000003f07037812 */ /* 0x001fc600078ec0ff */
[----:B------:R-:W-:Y:S01]  /*0540*/  IMAD.IADD R0, R6, 0x1, R0 ;  /* 0x0000000106007824 */ /* 0x000fe200078e0200 */
[----:B------:R-:W-:Y:S02]  /*0550*/  SHF.R.U32.HI R4, RZ, 0x6, R7 ;  /* 0x00000006ff047819 */ /* 0x000fe40000011607 */
[----:B------:R-:W-:Y:S01]  /*0560*/  LOP3.LUT R5, R7, 0x7f, RZ, 0xc0, !PT ;  /* 0x0000007f07057812 */ /* 0x000fe200078ec0ff */
[----:B------:R-:W-:Y:S01]  /*0570*/  IMAD R6, R0, 0x40, R3 ;  /* 0x0000004000067824 */ /* 0x000fe200078e0203 */
[----:B------:R-:W-:Y:S01]  /*0580*/  SGXT.U32 R4, R4, 0x1 ;  /* 0x000000010404781a */ /* 0x000fe20000000000 */
[----:B------:R-:W-:Y:S01]  /*0590*/  IMAD.SHL.U32 R3, R2, 0x40, RZ ;  /* 0x0000004002037824 */ /* 0x000fe200078e00ff */
[----:B------:R-:W-:Y:S06]  /*05a0*/  @!P0 BRA `(.L_x_0) ;  /* 0x0000003c00888947 */ /* 0x000fec0003800000 */
[----:B------:R-:W-:Y:S01]  /*05b0*/  IABS R13, R32 ;  /* 0x00000020000d7213 */ /* 0x000fe20000000000 */
[----:B------:R-:W0:Y:S01]  /*05c0*/  LDC.64 R148, c[0x0][0x218] ;  /* 0x00008600ff947b82 */ /* 0x000e220000000a00 */
[----:B------:R-:W-:Y:S01]  /*05d0*/  IABS R31, R33 ;  /* 0x00000021001f7213 */ /* 0x000fe20000000000 */
[----:B------:R-:W-:Y:S01]  /*05e0*/  ULDC.64 UR6, c[0x0][0x210] ;  /* 0x0000840000067ab9 */ /* 0x000fe20000000a00 */
[----:B------:R-:W1:Y:S01]  /*05f0*/  I2F.RP R0, R13 ;  /* 0x0000000d00007306 */ /* 0x000e620000209400 */
[----:B------:R-:W-:Y:S01]  /*0600*/  LOP3.LUT R30, R3, UR4, RZ, 0xfc, !PT ;  /* 0x00000004031e7c12 */ /* 0x000fe2000f8efcff */
[----:B------:R-:W-:Y:S01]  /*0610*/  ULDC UR4, c[0x0][0x234] ;  /* 0x00008d0000047ab9 */ /* 0x000fe20000000800 */
[----:B------:R-:W-:Y:S01]  /*0620*/  ISETP.NE.AND P5, PT, R32, RZ, PT ;  /* 0x000000ff2000720c */ /* 0x000fe20003fa5270 */
[----:B------:R-:W-:Y:S01]  /*0630*/  USHF.R.U32.HI UR8, URZ, 0x4, UR12 ;  /* 0x000000043f087899 */ /* 0x000fe2000801160c */
[C---:B------:R-:W-:Y:S01]  /*0640*/  LOP3.LUT R17, R30.reuse, 0xc, RZ, 0xfc, !PT ;  /* 0x0000000c1e117812 */ /* 0x040fe200078efcff */
[----:B------:R-:W2:Y:S01]  /*0650*/  LDC R82, c[0x0][0x23c] ;  /* 0x00008f00ff527b82 */ /* 0x000ea20000000800 */
[C---:B------:R-:W-:Y:S01]  /*0660*/  LOP3.LUT R19, R30.reuse, 0xb, RZ, 0xfc, !PT ;  /* 0x0000000b1e137812 */ /* 0x040fe200078efcff */
[----:B------:R-:W3:Y:S01]  /*0670*/  I2F.RP R2, R31 ;  /* 0x0000001f00027306 */ /* 0x000ee20000209400 */
[C---:B------:R-:W-:Y:S01]  /*0680*/  LOP3.LUT R35, R30.reuse, 0x6, RZ, 0xfc, !PT ;  /* 0x000000061e237812 */ /* 0x040fe200078efcff */
[----:B------:R-:W-:Y:S01]  /*0690*/  USGXT.U32 UR8, UR8, 0xe ;  /* 0x0000000e0808789a */ /* 0x000fe20008000000 */
[C---:B------:R-:W-:Y:S01]  /*06a0*/  LOP3.LUT R34, R30.reuse, 0x7, RZ, 0xfc, !PT ;  /* 0x000000071e227812 */ /* 0x040fe200078efcff */
[----:B------:R-:W-:Y:S01]  /*06b0*/  UMOV UR5, URZ ;  /* 0x0000003f00057c82 */ /* 0x000fe20008000000 */
[----:B------:R-:W-:Y:S01]  /*06c0*/  IABS R21, R35 ;  /* 0x0000002300157213 */ /* 0x000fe20000000000 */
[----:B------:R-:W4:Y:S01]  /*06d0*/  LDC R85, c[0x0][0x238] ;  /* 0x00008e00ff557b82 */ /* 0x000f220000000800 */
[C---:B------:R-:W-:Y:S01]  /*06e0*/  LOP3.LUT R36, R30.reuse, 0x5, RZ, 0xfc, !PT ;  /* 0x000000051e247812 */ /* 0x040fe200078efcff */
[----:B-1----:R-:W1:Y:S01]  /*06f0*/  MUFU.RCP R0, R0 ;  /* 0x0000000000007308 */ /* 0x002e620000001000 */
[----:B------:R-:W-:Y:S01]  /*0700*/  LOP3.LUT R37, R30, 0x4, RZ, 0xfc, !PT ;  /* 0x000000041e257812 */ /* 0x000fe200078efcff */
[----:B------:R-:W-:Y:S01]  /*0710*/  ULDC UR40, c[0x0][0x230] ;  /* 0x00008c0000287ab9 */ /* 0x000fe20000000800 */
[----:B------:R-:W-:-:S02]  /*0720*/  IABS R23, R36 ;  /* 0x0000002400177213 */ /* 0x000fc40000000000 */
[C---:B------:R-:W-:Y:S02]  /*0730*/  LOP3.LUT R38, R30.reuse, 0x3, RZ, 0xfc, !PT ;  /* 0x000000031e267812 */ /* 0x040fe400078efcff */
[C---:B------:R-:W-:Y:S01]  /*0740*/  LOP3.LUT R39, R30.reuse, 0x2, RZ, 0xfc, !PT ;  /* 0x000000021e277812 */ /* 0x040fe200078efcff */
[----:B---3--:R-:W3:Y:S01]  /*0750*/  MUFU.RCP R2, R2 ;  /* 0x0000000200027308 */ /* 0x008ee20000001000 */
[----:B------:R-:W-:Y:S02]  /*0760*/  LOP3.LUT R40, R30, 0x1, RZ, 0xfc, !PT ;  /* 0x000000011e287812 */ /* 0x000fe400078efcff */
[----:B------:R-:W-:Y:S02]  /*0770*/  IABS R25, R39 ;  /* 0x0000002700197213 */ /* 0x000fe40000000000 */
[----:B------:R-:W-:Y:S02]  /*0780*/  IABS R27, R40 ;  /* 0x00000028001b7213 */ /* 0x000fe40000000000 */
[----:B------:R-:W-:Y:S01]  /*0790*/  IABS R29, R30 ;  /* 0x0000001e001d7213 */ /* 0x000fe20000000000 */
[----:B-1----:R-:W-:Y:S01]  /*07a0*/  VIADD R8, R0, 0xffffffe ;  /* 0x0ffffffe00087836 */ /* 0x002fe20000000000 */
[----:B------:R-:W-:-:S02]  /*07b0*/  IABS R0, R6 ;  /* 0x0000000600007213 */ /* 0x000fc40000000000 */
[C---:B------:R-:W-:Y:S01]  /*07c0*/  LOP3.LUT R41, R4.reuse, 0x5c, RZ, 0xfc, !PT ;  /* 0x0000005c04297812 */ /* 0x040fe200078efcff */
[----:B------:R1:W5:Y:S01]  /*07d0*/  F2I.FTZ.U32.TRUNC.NTZ R9, R8 ;  /* 0x0000000800097305 */ /* 0x000362000021f000 */
[C---:B------:R-:W-:Y:S01]  /*07e0*/  LOP3.LUT R42, R4.reuse, 0x5a, RZ, 0xfc, !PT ;  /* 0x0000005a042a7812 */ /* 0x040fe200078efcff */
[----:B----4-:R-:W-:Y:S01]  /*07f0*/  IMAD.SHL.U32 R81, R85, 0x80, RZ ;  /* 0x0000008055517824 */ /* 0x010fe200078e00ff */
[----:B------:R-:W-:Y:S01]  /*0800*/  LOP3.LUT R43, R4, 0x58, RZ, 0xfc, !PT ;  /* 0x00000058042b7812 */ /* 0x000fe200078efcff */
[----:B---3--:R-:W-:Y:S01]  /*0810*/  VIADD R10, R2, 0xffffffe ;  /* 0x0ffffffe020a7836 */ /* 0x008fe20000000000 */
[C---:B------:R-:W-:Y:S01]  /*0820*/  LOP3.LUT R44, R4.reuse, 0x56, RZ, 0xfc, !PT ;  /* 0x00000056042c7812 */ /* 0x040fe200078efcff */
[-C--:B------:R-:W-:Y:S01]  /*0830*/  IMAD R41, R41, R85.reuse, RZ ;  /* 0x0000005529297224 */ /* 0x080fe200078e02ff */
[C---:B------:R-:W-:Y:S01]  /*0840*/  LOP3.LUT R45, R4.reuse, 0x54, RZ, 0xfc, !PT ;  /* 0x00000054042d7812 */ /* 0x040fe200078efcff */
[----:B------:R3:W4:Y:S01]  /*0850*/  F2I.FTZ.U32.TRUNC.NTZ R11, R10 ;  /* 0x0000000a000b7305 */ /* 0x000722000021f000 */
[----:B-1----:R-:W-:Y:S01]  /*0860*/  IMAD.MOV.U32 R8, RZ, RZ, RZ ;  /* 0x000000ffff087224 */ /* 0x002fe200078e00ff */
[----:B------:R-:W-:Y:S01]  /*0870*/  LOP3.LUT R46, R4, 0x52, RZ, 0xfc, !PT ;  /* 0x00000052042e7812 */ /* 0x000fe200078efcff */
[-C--:B------:R-:W-:Y:S01]  /*0880*/  IMAD R42, R42, R85.reuse, RZ ;  /* 0x000000552a2a7224 */ /* 0x080fe200078e02ff */
[C---:B------:R-:W-:Y:S01]  /*0890*/  LOP3.LUT R47, R4.reuse, 0x50, RZ, 0xfc, !PT ;  /* 0x00000050042f7812 */ /* 0x040fe200078efcff */
[----:B------:R-:W-:Y:S01]  /*08a0*/  IMAD R43, R43, R85, RZ ;  /* 0x000000552b2b7224 */ /* 0x000fe200078e02ff */
[C---:B------:R-:W-:Y:S01]  /*08b0*/  LOP3.LUT R48, R4.reuse, 0x4c, RZ, 0xfc, !PT ;  /* 0x0000004c04307812 */ /* 0x040fe200078efcff */
[--C-:B-----5:R-:W-:Y:S01]  /*08c0*/  IMAD.MOV R12, RZ, RZ, -R9.reuse ;  /* 0x000000ffff0c7224 */ /* 0x120fe200078e0a09 */
[C---:B------:R-:W-:Y:S01]  /*08d0*/  LOP3.LUT R49, R4.reuse, 0x4a, RZ, 0xfc, !PT ;  /* 0x0000004a04317812 */ /* 0x040fe200078efcff */
[----:B---3--:R-:W-:Y:S01]  /*08e0*/  IMAD.MOV.U32 R10, RZ, RZ, RZ ;  /* 0x000000ffff0a7224 */ /* 0x008fe200078e00ff */
[----:B------:R-:W-:Y:S01]  /*08f0*/  LOP3.LUT R50, R4, 0x48, RZ, 0xfc, !PT ;  /* 0x0000004804327812 */ /* 0x000fe200078efcff */
[----:B------:R-:W-:Y:S01]  /*0900*/  IMAD R15, R12, R13, RZ ;  /* 0x0000000d0c0f7224 */ /* 0x000fe200078e02ff */
[----:B------:R-:W-:Y:S01]  /*0910*/  LOP3.LUT R12, R30, 0xe, RZ, 0xfc, !PT ;  /* 0x0000000e1e0c7812 */ /* 0x000fe200078efcff */
[----:B------:R-:W-:Y:S01]  /*0920*/  IMAD R44, R44, R85, RZ ;  /* 0x000000552c2c7224 */ /* 0x000fe200078e02ff */
[----:B------:R-:W-:Y:S01]  /*0930*/  LOP3.LUT R51, R4, 0x46, RZ, 0xfc, !PT ;  /* 0x0000004604337812 */ /* 0x000fe200078efcff */
[----:B------:R-:W-:Y:S01]  /*0940*/  IMAD.HI.U32 R9, R9, R15, R8 ;  /* 0x0000000f09097227 */ /* 0x000fe200078e0008 */
[----:B------:R-:W-:-:S02]  /*0950*/  LOP3.LUT R8, R30, 0xf, RZ, 0xfc, !PT ;  /* 0x0000000f1e087812 */ /* 0x000fc400078efcff */
[----:B------:R-:W-:Y:S01]  /*0960*/  LOP3.LUT R52, R4, 0x44, RZ, 0xfc, !PT ;  /* 0x0000004404347812 */ /* 0x000fe200078efcff */
[----:B----4-:R-:W-:Y:S01]  /*0970*/  IMAD.MOV R2, RZ, RZ, -R11 ;  /* 0x000000ffff027224 */ /* 0x010fe200078e0a0b */
[----:B------:R-:W-:Y:S01]  /*0980*/  ISETP.GE.AND P6, PT, R8, RZ, PT ;  /* 0x000000ff0800720c */ /* 0x000fe20003fc6270 */
[----:B------:R-:W-:Y:S01]  /*0990*/  IMAD.HI.U32 R9, R9, R0, RZ ;  /* 0x0000000009097227 */ /* 0x000fe200078e00ff */
[C---:B------:R-:W-:Y:S02]  /*09a0*/  LOP3.LUT R53, R4.reuse, 0x42, RZ, 0xfc, !PT ;  /* 0x0000004204357812 */ /* 0x040fe400078efcff */
[C---:B------:R-:W-:Y:S01]  /*09b0*/  LOP3.LUT R54, R4.reuse, 0x40, RZ, 0xfc, !PT ;  /* 0x0000004004367812 */ /* 0x040fe200078efcff */
[----:B------:R-:W-:Y:S01]  /*09c0*/  IMAD.MOV R9, RZ, RZ, -R9 ;  /* 0x000000ffff097224 */ /* 0x000fe200078e0a09 */
[----:B------:R-:W-:Y:S01]  /*09d0*/  LOP3.LUT R55, R4, 0x3c, RZ, 0xfc, !PT ;  /* 0x0000003c04377812 */ /* 0x000fe200078efcff */
[----:B------:R-:W-:Y:S01]  /*09e0*/  IMAD R15, R2, R31, RZ ;  /* 0x0000001f020f7224 */ /* 0x000fe200078e02ff */
[----:B------:R-:W-:Y:S01]  /*09f0*/  LOP3.LUT R56, R4, 0x3a, RZ, 0xfc, !PT ;  /* 0x0000003a04387812 */ /* 0x000fe200078efcff */
[----:B------:R-:W-:Y:S01]  /*0a00*/  IMAD R0, R13, R9, R0 ;  /* 0x000000090d007224 */ /* 0x000fe200078e0200 */
[----:B------:R-:W-:Y:S01]  /*0a10*/  IABS R9, R8 ;  /* 0x0000000800097213 */ /* 0x000fe20000000000 */
[----:B------:R-:W-:Y:S01]  /*0a20*/  IMAD.HI.U32 R10, R11, R15, R10 ;  /* 0x0000000f0b0a7227 */ /* 0x000fe200078e000a */
[----:B------:R-:W-:-:S02]  /*0a30*/  IABS R11, R12 ;  /* 0x0000000c000b7213 */ /* 0x000fc40000000000 */
[----:B------:R-:W-:Y:S01]  /*0a40*/  ISETP.GT.U32.AND P0, PT, R13, R0, PT ;  /* 0x000000000d00720c */ /* 0x000fe20003f04070 */
[----:B------:R-:W-:Y:S01]  /*0a50*/  IMAD R45, R45, R85, RZ ;  /* 0x000000552d2d7224 */ /* 0x000fe200078e02ff */
[----:B------:R-:W-:Y:S01]  /*0a60*/  IABS R15, R19 ;  /* 0x00000013000f7213 */ /* 0x000fe20000000000 */
[----:B------:R-:W-:Y:S01]  /*0a70*/  IMAD.HI.U32 R2, R10, R9, RZ ;  /* 0x000000090a027227 */ /* 0x000fe200078e00ff */
[C---:B------:R-:W-:Y:S02]  /*0a80*/  LOP3.LUT R57, R4.reuse, 0x38, RZ, 0xfc, !PT ;  /* 0x0000003804397812 */ /* 0x040fe400078efcff */
[----:B------:R-:W-:Y:S01]  /*0a90*/  LOP3.LUT R58, R4, 0x36, RZ, 0xfc, !PT ;  /* 0x00000036043a7812 */ /* 0x000fe200078efcff */
[----:B------:R-:W-:Y:S01]  /*0aa0*/  IMAD.HI.U32 R8, R10, R11, RZ ;  /* 0x0000000b0a087227 */ /* 0x000fe200078e00ff */
[C---:B------:R-:W-:Y:S02]  /*0ab0*/  LOP3.LUT R59, R4.reuse, 0x34, RZ, 0xfc, !PT ;  /* 0x00000034043b7812 */ /* 0x040fe400078efcff */
[C---:B------:R-:W-:Y:S01]  /*0ac0*/  LOP3.LUT R60, R4.reuse, 0x32, RZ, 0xfc, !PT ;  /* 0x00000032043c7812 */ /* 0x040fe200078efcff */
[----:B------:R-:W-:Y:S01]  /*0ad0*/  IMAD.MOV R2, RZ, RZ, -R2 ;  /* 0x000000ffff027224 */ /* 0x000fe200078e0a02 */
[----:B------:R-:W-:Y:S01]  /*0ae0*/  LOP3.LUT R61, R4, 0x30, RZ, 0xfc, !PT ;  /* 0x00000030043d7812 */ /* 0x000fe200078efcff */
[----:B------:R-:W-:Y:S01]  /*0af0*/  @!P0 IMAD.IADD R0, R0, 0x1, -R13 ;  /* 0x0000000100008824 */ /* 0x000fe200078e0a0d */
[----:B------:R-:W-:Y:S01]  /*0b00*/  ISETP.GE.AND P0, PT, R12, RZ, PT ;  /* 0x000000ff0c00720c */ /* 0x000fe20003f06270 */
[----:B------:R-:W-:Y:S01]  /*0b10*/  IMAD.MOV R8, RZ, RZ, -R8 ;  /* 0x000000ffff087224 */ /* 0x000fe200078e0a08 */
[----:B------:R-:W-:Y:S01]  /*0b20*/  LOP3.LUT R62, R4, 0x2c, RZ, 0xfc, !PT ;  /* 0x0000002c043e7812 */ /* 0x000fe200078efcff */
[----:B------:R-:W-:Y:S01]  /*0b30*/  IMAD R2, R31, R2, R9 ;  /* 0x000000021f027224 */ /* 0x000fe200078e0209 */
[----:B------:R-:W-:Y:S01]  /*0b40*/  ISETP.GT.U32.AND P1, PT, R13, R0, PT ;  /* 0x000000000d00720c */ /* 0x000fe20003f24070 */
[----:B------:R-:W-:Y:S01]  /*0b50*/  IMAD R11, R31, R8, R11 ;  /* 0x000000081f0b7224 */ /* 0x000fe200078e020b */
[----:B------:R-:W-:Y:S01]  /*0b60*/  LOP3.LUT R9, R30, 0xd, RZ, 0xfc, !PT ;  /* 0x0000000d1e097812 */ /* 0x000fe200078efcff */
[----:B------:R-:W-:Y:S01]  /*0b70*/  IMAD.HI.U32 R12, R10, R15, RZ ;  /* 0x0000000f0a0c7227 */ /* 0x000fe200078e00ff */
[----:B------:R-:W-:-:S02]  /*0b80*/  IABS R8, R17 ;  /* 0x0000001100087213 */ /* 0x000fc40000000000 */
[----:B------:R-:W-:Y:S01]  /*0b90*/  ISETP.GT.U32.AND P3, PT, R31, R2, PT ;  /* 0x000000021f00720c */ /* 0x000fe20003f64070 */
[----:B------:R-:W-:Y:S01]  /*0ba0*/  IMAD.MOV R18, RZ, RZ, -R12 ;  /* 0x000000ffff127224 */ /* 0x000fe200078e0a0c */
[----:B------:R-:W-:Y:S01]  /*0bb0*/  IABS R14, R9 ;  /* 0x00000009000e7213 */ /* 0x000fe20000000000 */
[-C--:B------:R-:W-:Y:S01]  /*0bc0*/  IMAD R46, R46, R85.reuse, RZ ;  /* 0x000000552e2e7224 */ /* 0x080fe200078e02ff */
[----:B------:R-:W-:Y:S01]  /*0bd0*/  ISETP.GE.AND P4, PT, R9, RZ, PT ;  /* 0x000000ff0900720c */ /* 0x000fe20003f86270 */
[----:B------:R-:W-:Y:S01]  /*0be0*/  IMAD R47, R47, R85, RZ ;  /* 0x000000552f2f7224 */ /* 0x000fe200078e02ff */
[----:B------:R-:W-:Y:S01]  /*0bf0*/  ISETP.GT.U32.AND P2, PT, R31, R11, PT ;  /* 0x0000000b1f00720c */ /* 0x000fe20003f44070 */
[----:B------:R-:W-:Y:S01]  /*0c00*/  @!P1 IMAD.IADD R0, R0, 0x1, -R13 ;  /* 0x0000000100009824 */ /* 0x000fe200078e0a0d */
[----:B------:R-:W-:Y:S01]  /*0c10*/  ISETP.GE.AND P1, PT, R6, RZ, PT ;  /* 0x000000ff0600720c */ /* 0x000fe20003f26270 */
[----:B------:R-:W-:Y:S01]  /*0c20*/  IMAD.MOV.U32 R13, RZ, RZ, R8 ;  /* 0x000000ffff0d7224 */ /* 0x000fe200078e0008 */
[----:B------:R-:W-:Y:S01]  /*0c30*/  LOP3.LUT R63, R4, 0x2a, RZ, 0xfc, !PT ;  /* 0x0000002a043f7812 */ /* 0x000fe200078efcff */
[----:B------:R-:W-:Y:S01]  /*0c40*/  IMAD.HI.U32 R8, R10, R14, RZ ;  /* 0x0000000e0a087227 */ /* 0x000fe200078e00ff */
[----:B------:R-:W-:-:S02]  /*0c50*/  LOP3.LUT R64, R4, 0x28, RZ, 0xfc, !PT ;  /* 0x0000002804407812 */ /* 0x000fc400078efcff */
[C---:B------:R-:W-:Y:S01]  /*0c60*/  LOP3.LUT R65, R4.reuse, 0x26, RZ, 0xfc, !PT ;  /* 0x0000002604417812 */ /* 0x040fe200078efcff */
[----:B------:R-:W-:Y:S01]  /*0c70*/  IMAD.MOV R8, RZ, RZ, -R8 ;  /* 0x000000ffff087224 */ /* 0x000fe200078e0a08 */
[----:B------:R-:W-:Y:S01]  /*0c80*/  LOP3.LUT R66, R4, 0x24, RZ, 0xfc, !PT ;  /* 0x0000002404427812 */ /* 0x000fe200078efcff */
[----:B------:R-:W-:Y:S01]  /*0c90*/  IMAD.HI.U32 R9, R10, R13, RZ ;  /* 0x0000000d0a097227 */ /* 0x000fe200078e00ff */
[C---:B------:R-:W-:Y:S02]  /*0ca0*/  LOP3.LUT R67, R4.reuse, 0x22, RZ, 0xfc, !PT ;  /* 0x0000002204437812 */ /* 0x040fe400078efcff */
[----:B------:R-:W-:Y:S01]  /*0cb0*/  LOP3.LUT R68, R4, 0x20, RZ, 0xfc, !PT ;  /* 0x0000002004447812 */ /* 0x000fe200078efcff */
[----:B------:R-:W-:Y:S01]  /*0cc0*/  @!P3 IMAD.IADD R2, R2, 0x1, -R31 ;  /* 0x000000010202b824 */ /* 0x000fe200078e0a1f */
[C---:B------:R-:W-:Y:S01]  /*0cd0*/  LOP3.LUT R69, R4.reuse, 0x1c, RZ, 0xfc, !PT ;  /* 0x0000001c04457812 */ /* 0x040fe200078efcff */
[C---:B------:R-:W-:Y:S01]  /*0ce0*/  IMAD R12, R31.reuse, R8, R14 ;  /* 0x000000081f0c7224 */ /* 0x040fe200078e020e */
[C---:B------:R-:W-:Y:S01]  /*0cf0*/  LOP3.LUT R70, R4.reuse, 0x1a, RZ, 0xfc, !PT ;  /* 0x0000001a04467812 */ /* 0x040fe200078efcff */
[----:B------:R-:W-:Y:S01]  /*0d00*/  IMAD.MOV R16, RZ, RZ, -R9 ;  /* 0x000000ffff107224 */ /* 0x000fe200078e0a09 */
[C---:B------:R-:W-:Y:S01]  /*0d10*/  ISETP.GT.U32.AND P3, PT, R31.reuse, R2, PT ;  /* 0x000000021f00720c */ /* 0x040fe20003f64070 */
[----:B------:R-:W-:Y:S01]  /*0d20*/  IMAD.MOV.U32 R8, RZ, RZ, R0 ;  /* 0x000000ffff087224 */ /* 0x000fe200078e0000 */
[----:B------:R-:W-:Y:S01]  /*0d30*/  LOP3.LUT R71, R4, 0x18, RZ, 0xfc, !PT ;  /* 0x0000001804477812 */ /* 0x000fe200078efcff */
[C---:B------:R-:W-:Y:S01]  /*0d40*/  IMAD R0, R31.reuse, R16, R13 ;  /* 0x000000101f007224 */ /* 0x040fe200078e020d */
[----:B------:R-:W-:Y:S01]  /*0d50*/  LOP3.LUT R13, R30, 0xa, RZ, 0xfc, !PT ;  /* 0x0000000a1e0d7812 */ /* 0x000fe200078efcff */
[----:B------:R-:W-:Y:S01]  /*0d60*/  @!P1 IMAD.MOV R8, RZ, RZ, -R8 ;  /* 0x000000ffff089224 */ /* 0x000fe200078e0a08 */
[C---:B------:R-:W-:Y:S01]  /*0d70*/  ISETP.GT.U32.AND P1, PT, R31.reuse, R12, PT ;  /* 0x0000000c1f00720c */ /* 0x040fe20003f24070 */
[----:B------:R-:W-:Y:S01]  /*0d80*/  IMAD R14, R31, R18, R15 ;  /* 0x000000121f0e7224 */ /* 0x000fe200078e020f */
[----:B------:R-:W-:Y:S01]  /*0d90*/  @!P5 LOP3.LUT R8, RZ, R32, RZ, 0x33, !PT ;  /* 0x00000020ff08d212 */ /* 0x000fe200078e33ff */
[--C-:B------:R-:W-:Y:S01]  /*0da0*/  @!P2 IMAD.IADD R11, R11, 0x1, -R31.reuse ;  /* 0x000000010b0ba824 */ /* 0x100fe200078e0a1f */
[C---:B------:R-:W-:Y:S01]  /*0db0*/  ISETP.GT.U32.AND P5, PT, R31.reuse, R0, PT ;  /* 0x000000001f00720c */ /* 0x040fe20003fa4070 */
[----:B------:R-:W-:Y:S01]  /*0dc0*/  IMAD R48, R48, R85, RZ ;  /* 0x0000005530307224 */ /* 0x000fe200078e02ff */
[----:B------:R-:W-:Y:S01]  /*0dd0*/  IABS R15, R13 ;  /* 0x0000000d000f7213 */ /* 0x000fe20000000000 */
[--C-:B------:R-:W-:Y:S01]  /*0de0*/  @!P3 IMAD.IADD R2, R2, 0x1, -R31.reuse ;  /* 0x000000010202b824 */ /* 0x100fe200078e0a1f */
[----:B------:R-:W-:Y:S01]  /*0df0*/  ISETP.GT.U32.AND P2, PT, R31, R11, PT ;  /* 0x0000000b1f00720c */ /* 0x000fe20003f44070 */
[----:B------:R-:W-:Y:S01]  /*0e00*/  IMAD R8, R8, UR4, RZ ;  /* 0x0000000408087c24 */ /* 0x000fe2000f8e02ff */
[----:B------:R-:W-:Y:S01]  /*0e10*/  ISETP.GE.AND P3, PT, R17, RZ, PT ;  /* 0x000000ff1100720c */ /* 0x000fe20003f66270 */
[----:B------:R-:W-:Y:S01]  /*0e20*/  IMAD.MOV.U32 R9, RZ, RZ, R2 ;  /* 0x000000ffff097224 */ /* 0x000fe200078e0002 */
[----:B------:R-:W-:Y:S01]  /*0e30*/  LOP3.LUT R17, R30, 0x9, RZ, 0xfc, !PT ;  /* 0x000000091e117812 */ /* 0x000fe200078efcff */
[--C-:B------:R-:W-:Y:S01]  /*0e40*/  @!P1 IMAD.IADD R12, R12, 0x1, -R31.reuse ;  /* 0x000000010c0c9824 */ /* 0x100fe200078e0a1f */
[----:B------:R-:W-:Y:S01]  /*0e50*/  ISETP.GE.AND P1, PT, R13, RZ, PT ;  /* 0x000000ff0d00720c */ /* 0x000fe20003f26270 */
[----:B------:R-:W-:Y:S01]  /*0e60*/  IMAD.HI.U32 R2, R10, R15, RZ ;  /* 0x0000000f0a027227 */ /* 0x000fe200078e00ff */
[----:B------:R-:W-:Y:S01]  /*0e70*/  IABS R16, R17 ;  /* 0x0000001100107213 */ /* 0x000fe20000000000 */
[----:B------:R-:W-:Y:S01]  /*0e80*/  UMOV UR4, URZ ;  /* 0x0000003f00047c82 */ /* 0x000fe20008000000 */
[----:B------:R-:W-:Y:S01]  /*0e90*/  LOP3.LUT R32, R30, 0x8, RZ, 0xfc, !PT ;  /* 0x000000081e207812 */ /* 0x000fe200078efcff */
[----:B------:R-:W-:Y:S01]  /*0ea0*/  @!P5 IMAD.IADD R0, R0, 0x1, -R31 ;  /* 0x000000010000d824 */ /* 0x000fe200078e0a1f */
[C---:B------:R-:W-:Y:S01]  /*0eb0*/  ISETP.GT.U32.AND P5, PT, R31.reuse, R12, PT ;  /* 0x0000000c1f00720c */ /* 0x040fe20003fa4070 */
[----:B------:R-:W-:Y:S01]  /*0ec0*/  @!P6 IMAD.MOV R9, RZ, RZ, -R9 ;  /* 0x000000ffff09e224 */ /* 0x000fe200078e0a09 */
[----:B------:R-:W-:Y:S01]  /*0ed0*/  ISETP.GT.U32.AND P6, PT, R31, R14, PT ;  /* 0x0000000e1f00720c */ /* 0x000fe20003fc4070 */
[----:B------:R-:W-:Y:S01]  /*0ee0*/  IMAD.MOV R2, RZ, RZ, -R2 ;  /* 0x000000ffff027224 */ /* 0x000fe200078e0a02 */
[----:B------:R-:W-:Y:S01]  /*0ef0*/  IABS R18, R32 ;  /* 0x0000002000127213 */ /* 0x000fe20000000000 */
[----:B------:R-:W-:Y:S01]  /*0f00*/  @!P2 IMAD.IADD R11, R11, 0x1, -R31 ;  /* 0x000000010b0ba824 */ /* 0x000fe200078e0a1f */
[----:B------:R-:W-:Y:S01]  /*0f10*/  ISETP.GE.AND P2, PT, R19, RZ, PT ;  /* 0x000000ff1300720c */ /* 0x000fe20003f46270 */
[----:B------:R-:W-:Y:S01]  /*0f20*/  IMAD R2, R31, R2, R15 ;  /* 0x000000021f027224 */ /* 0x000fe200078e020f */
[----:B------:R-:W-:Y:S01]  /*0f30*/  IABS R19, R34 ;  /* 0x0000002200137213 */ /* 0x000fe20000000000 */
[----:B------:R-:W-:Y:S01]  /*0f40*/  IMAD.HI.U32 R13, R10, R16, RZ ;  /* 0x000000100a0d7227 */ /* 0x000fe200078e00ff */
[----:B------:R-:W-:-:S02]  /*0f50*/  LOP3.LUT R72, R4, 0x16, RZ, 0xfc, !PT ;  /* 0x0000001604487812 */ /* 0x000fc400078efcff */
[----:B------:R-:W-:Y:S01]  /*0f60*/  LOP3.LUT R73, R4, 0x14, RZ, 0xfc, !PT ;  /* 0x0000001404497812 */ /* 0x000fe200078efcff */
[--C-:B------:R-:W-:Y:S01]  /*0f70*/  @!P5 IMAD.IADD R12, R12, 0x1, -R31.reuse ;  /* 0x000000010c0cd824 */ /* 0x100fe200078e0a1f */
[C---:B------:R-:W-:Y:S01]  /*0f80*/  ISETP.GT.U32.AND P5, PT, R31.reuse, R2, PT ;  /* 0x000000021f00720c */ /* 0x040fe20003fa4070 */
[----:B------:R-:W-:Y:S01]  /*0f90*/  @!P6 IMAD.IADD R14, R14, 0x1, -R31 ;  /* 0x000000010e0ee824 */ /* 0x000fe200078e0a1f */
[C---:B------:R-:W-:Y:S01]  /*0fa0*/  ISETP.GT.U32.AND P6, PT, R31.reuse, R0, PT ;  /* 0x000000001f00720c */ /* 0x040fe20003fc4070 */
[----:B------:R-:W-:Y:S01]  /*0fb0*/  @!P0 IMAD.MOV R11, RZ, RZ, -R11 ;  /* 0x000000ffff0b8224 */ /* 0x000fe200078e0a0b */
[----:B------:R-:W-:Y:S01]  /*0fc0*/  LOP3.LUT R74, R4, 0x12, RZ, 0xfc, !PT ;  /* 0x00000012044a7812 */ /* 0x000fe200078efcff */
[----:B------:R-:W-:Y:S01]  /*0fd0*/  IMAD.MOV R13, RZ, RZ, -R13 ;  /* 0x000000ffff0d7224 */ /* 0x000fe200078e0a0d */
[----:B------:R-:W-:Y:S01]  /*0fe0*/  ISETP.GT.U32.AND P0, PT, R31, R14, PT ;  /* 0x0000000e1f00720c */ /* 0x000fe20003f04070 */
[----:B------:R-:W-:Y:S01]  /*0ff0*/  IMAD.HI.U32 R15, R10, R19, RZ ;  /* 0x000000130a0f7227 */ /* 0x000fe200078e00ff */
[----:B------:R-:W-:-:S02]  /*1000*/  LOP3.LUT R75, R4, 0x10, RZ, 0xfc, !PT ;  /* 0x00000010044b7812 */ /* 0x000fc400078efcff */
[C---:B------:R-:W-:Y:S01]  /*1010*/  LOP3.LUT R76, R4.reuse, 0xc, RZ, 0xfc, !PT ;  /* 0x0000000c044c7812 */ /* 0x040fe200078efcff */
[C---:B------:R-:W-:Y:S01]  /*1020*/  IMAD R16, R31.reuse, R13, R16 ;  /* 0x0000000d1f107224 */ /* 0x040fe200078e0210 */
[----:B------:R-:W-:Y:S01]  /*1030*/  LOP3.LUT R77, R4, 0xa, RZ, 0xfc, !PT ;  /* 0x0000000a044d7812 */ /* 0x000fe200078efcff */
[--C-:B------:R-:W-:Y:S01]  /*1040*/  @!P5 IMAD.IADD R2, R2, 0x1, -R31.reuse ;  /* 0x000000010202d824 */ /* 0x100fe200078e0a1f */
[----:B------:R-:W-:Y:S01]  /*1050*/  LOP3.LUT R78, R4, 0x8, RZ, 0xfc, !PT ;  /* 0x00000008044e7812 */ /* 0x000fe200078efcff */
[--C-:B------:R-:W-:Y:S01]  /*1060*/  @!P6 IMAD.IADD R0, R0, 0x1, -R31.reuse ;  /* 0x000000010000e824 */ /* 0x100fe200078e0a1f */
[C---:B------:R-:W-:Y:S01]  /*1070*/  ISETP.GT.U32.AND P6, PT, R31.reuse, R16, PT ;  /* 0x000000101f00720c */ /* 0x040fe20003fc4070 */
[----:B------:R-:W-:Y:S01]  /*1080*/  IMAD.HI.U32 R13, R10, R18, RZ ;  /* 0x000000120a0d7227 */ /* 0x000fe200078e00ff */
[----:B------:R-:W-:Y:S02]  /*1090*/  ISETP.GT.U32.AND P5, PT, R31, R2, PT ;  /* 0x000000021f00720c */ /* 0x000fe40003fa4070 */
[----:B------:R-:W-:Y:S01]  /*10a0*/  LOP3.LUT R79, R4, 0x6, RZ, 0xfc, !PT ;  /* 0x00000006044f7812 */ /* 0x000fe200078efcff */
[----:B------:R-:W-:Y:S01]  /*10b0*/  @!P0 IMAD.IADD R14, R14, 0x1, -R31 ;  /* 0x000000010e0e8824 */ /* 0x000fe200078e0a1f */
[----:B------:R-:W-:Y:S01]  /*10c0*/  ISETP.GE.AND P0, PT, R17, RZ, PT ;  /* 0x000000ff1100720c */ /* 0x000fe20003f06270 */
[----:B------:R-:W-:Y:S01]  /*10d0*/  IMAD.HI.U32 R17, R10, R21, RZ ;  /* 0x000000150a117227 */ /* 0x000fe200078e00ff */
[----:B------:R-:W-:-:S03]  /*10e0*/  LOP3.LUT R80, R4, 0x4, RZ, 0xfc, !PT ;  /* 0x0000000404507812 */ /* 0x000fc600078efcff */
[----:B------:R-:W-:Y:S02]  /*10f0*/  IMAD.MOV R13, RZ, RZ, -R13 ;  /* 0x000000ffff0d7224 */ /* 0x000fe400078e0a0d */
[----:B------:R-:W-:Y:S02]  /*1100*/  IMAD.MOV R22, RZ, RZ, -R17 ;  /* 0x000000ffff167224 */ /* 0x000fe400078e0a11 */
[C---:B------:R-:W-:Y:S02]  /*1110*/  IMAD R17, R31.reuse, R13, R18 ;  /* 0x0000000d1f117224 */ /* 0x040fe400078e0212 */
[--C-:B------:R-:W-:Y:S02]  /*1120*/  @!P6 IMAD.IADD R16, R16, 0x1, -R31.reuse ;  /* 0x000000011010e824 */ /* 0x100fe400078e0a1f */
[----:B------:R-:W-:Y:S01]  /*1130*/  @!P5 IMAD.IADD R2, R2, 0x1, -R31 ;  /* 0x000000010202d824 */ /* 0x000fe200078e0a1f */
[C---:B------:R-:W-:Y:S01]  /*1140*/  ISETP.GT.U32.AND P5, PT, R31.reuse, R17, PT ;  /* 0x000000111f00720c */ /* 0x040fe20003fa4070 */
[----:B------:R-:W-:Y:S01]  /*1150*/  IMAD.MOV R20, RZ, RZ, -R15 ;  /* 0x000000ffff147224 */ /* 0x000fe200078e0a0f */
[C---:B------:R-:W-:Y:S01]  /*1160*/  ISETP.GT.U32.AND P6, PT, R31.reuse, R16, PT ;  /* 0x000000101f00720c */ /* 0x040fe20003fc4070 */
[----:B------:R-:W-:Y:S01]  /*1170*/  IMAD.MOV.U32 R15, RZ, RZ, R23 ;  /* 0x000000ffff0f7224 */ /* 0x000fe200078e0017 */
[----:B------:R-:W-:Y:S01]  /*1180*/  IABS R23, R38 ;  /* 0x0000002600177213 */ /* 0x000fe20000000000 */
[----:B------:R-:W-:-:S02]  /*1190*/  IMAD R18, R31, R20, R19 ;  /* 0x000000141f127224 */ /* 0x000fc400078e0213 */
[----:B------:R-:W-:Y:S01]  /*11a0*/  IMAD R19, R31, R22, R21 ;  /* 0x000000161f137224 */ /* 0x000fe200078e0215 */
[----:B------:R-:W-:Y:S01]  /*11b0*/  IABS R21, R37 ;  /* 0x0000002500157213 */ /* 0x000fe20000000000 */
[----:B------:R-:W-:-:S04]  /*11c0*/  IMAD.HI.U32 R13, R10, R15, RZ ;  /* 0x0000000f0a0d7227 */ /* 0x000fc800078e00ff */
[----:B------:R-:W-:Y:S01]  /*11d0*/  @!P5 IMAD.IADD R17, R17, 0x1, -R31 ;  /* 0x000000011111d824 */ /* 0x000fe200078e0a1f */
[----:B------:R-:W-:Y:S01]  /*11e0*/  ISETP.GT.U32.AND P5, PT, R31, R19, PT ;  /* 0x000000131f00720c */ /* 0x000fe20003fa4070 */
[----:B------:R-:W-:Y:S02]  /*11f0*/  IMAD.MOV R20, RZ, RZ, -R13 ;  /* 0x000000ffff147224 */ /* 0x000fe400078e0a0d */
[----:B------:R-:W-:-:S04]  /*1200*/  IMAD.HI.U32 R13, R10, R21, RZ ;  /* 0x000000150a0d7227 */ /* 0x000fc800078e00ff */
[----:B------:R-:W-:Y:S01]  /*1210*/  @!P6 IMAD.IADD R16, R16, 0x1, -R31 ;  /* 0x000000011010e824 */ /* 0x000fe200078e0a1f */
[C---:B------:R-:W-:Y:S01]  /*1220*/  ISETP.GT.U32.AND P6, PT, R31.reuse, R18, PT ;  /* 0x000000121f00720c */ /* 0x040fe20003fc4070 */
[----:B------:R-:W-:Y:S02]  /*1230*/  IMAD.MOV R22, RZ, RZ, -R13 ;  /* 0x000000ffff167224 */ /* 0x000fe400078e0a0d */
[C---:B------:R-:W-:Y:S02]  /*1240*/  IMAD R20, R31.reuse, R20, R15 ;  /* 0x000000141f147224 */ /* 0x040fe400078e020f */
[----:B------:R-:W-:Y:S02]  /*1250*/  IMAD R21, R31, R22, R21 ;  /* 0x000000161f157224 */ /* 0x000fe400078e0215 */
[----:B------:R-:W-:Y:S02]  /*1260*/  @!P5 IMAD.IADD R19, R19, 0x1, -R31 ;  /* 0x000000011313d824 */ /* 0x000fe400078e0a1f */
[----:B------:R-:W-:Y:S01]  /*1270*/  IMAD.HI.U32 R13, R10, R23, RZ ;  /* 0x000000170a0d7227 */ /* 0x000fe200078e00ff */
[----:B------:R-:W-:-:S03]  /*1280*/  ISETP.GT.U32.AND P5, PT, R31, R21, PT ;  /* 0x000000151f00720c */ /* 0x000fc60003fa4070 */
[----:B------:R-:W-:Y:S01]  /*1290*/  @!P6 IMAD.IADD R18, R18, 0x1, -R31 ;  /* 0x000000011212e824 */ /* 0x000fe200078e0a1f */
[----:B------:R-:W-:Y:S01]  /*12a0*/  ISETP.GT.U32.AND P6, PT, R31, R20, PT ;  /* 0x000000141f00720c */ /* 0x000fe20003fc4070 */
[----:B------:R-:W-:-:S04]  /*12b0*/  IMAD.HI.U32 R15, R10, R25, RZ ;  /* 0x000000190a0f7227 */ /* 0x000fc800078e00ff */
[----:B------:R-:W-:Y:S02]  /*12c0*/  IMAD.MOV R24, RZ, RZ, -R13 ;  /* 0x000000ffff187224 */ /* 0x000fe400078e0a0d */
[----:B------:R-:W-:Y:S01]  /*12d0*/  IMAD.MOV.U32 R13, RZ, RZ, R0 ;  /* 0x000000ffff0d7224 */ /* 0x000fe200078e0000 */
[----:B------:R-:W-:Y:S01]  /*12e0*/  SHF.R.S32.HI R0, RZ, 0x1f, R83 ;  /* 0x0000001fff007819 */ /* 0x000fe20000011453 */
[----:B------:R-:W-:Y:S02]  /*12f0*/  IMAD.MOV R26, RZ, RZ, -R15 ;  /* 0x000000ffff1a7224 */ /* 0x000fe400078e0a0f */
[----:B------:R-:W-:Y:S01]  /*1300*/  @!P5 IMAD.IADD R21, R21, 0x1, -R31 ;  /* 0x000000011515d824 */ /* 0x000fe200078e0a1f */
[----:B------:R-:W-:Y:S01]  /*1310*/  LEA.HI R83, R0, R83, RZ, 0x7 ;  /* 0x0000005300537211 */ /* 0x000fe200078f38ff */
[----:B------:R-:W-:Y:S01]  /*1320*/  @!P4 IMAD.MOV R12, RZ, RZ, -R12 ;  /* 0x000000ffff0cc224 */ /* 0x000fe200078e0a0c */
[C---:B------:R-:W-:Y:S01]  /*1330*/  ISETP.GT.U32.AND P4, PT, R31.reuse, R17, PT ;  /* 0x000000111f00720c */ /* 0x040fe20003f84070 */
[----:B------:R-:W-:Y:S01]  /*1340*/  @!P3 IMAD.MOV R13, RZ, RZ, -R13 ;  /* 0x000000ffff0db224 */ /* 0x000fe200078e0a0d */
[----:B------:R-:W-:Y:S01]  /*1350*/  ISETP.GT.U32.AND P3, PT, R31, R18, PT ;  /* 0x000000121f00720c */ /* 0x000fe20003f64070 */
[----:B------:R-:W-:Y:S01]  /*1360*/  IMAD.MOV.U32 R15, RZ, RZ, R2 ;  /* 0x000000ffff0f7224 */ /* 0x000fe200078e0002 */
[----:B------:R-:W-:Y:S01]  /*1370*/  SHF.R.S32.HI R83, RZ, 0x7, R83 ;  /* 0x00000007ff537819 */ /* 0x000fe20000011453 */
[----:B------:R-:W-:-:S04]  /*1380*/  IMAD.HI.U32 R22, R10, R27, RZ ;  /* 0x0000001b0a167227 */ /* 0x000fc800078e00ff */
[----:B------:R-:W-:-:S04]  /*1390*/  IMAD.HI.U32 R10, R10, R29, RZ ;  /* 0x0000001d0a0a7227 */ /* 0x000fc800078e00ff */
[----:B------:R-:W-:Y:S01]  /*13a0*/  @!P6 IMAD.IADD R20, R20, 0x1, -R31 ;  /* 0x000000011414e824 */ /* 0x000fe200078e0a1f */
[----:B------:R-:W-:Y:S01]  /*13b0*/  ISETP.GE.AND P6, PT, R32, RZ, PT ;  /* 0x000000ff2000720c */ /* 0x000fe20003fc6270 */
[----:B------:R-:W-:Y:S01]  /*13c0*/  @!P1 IMAD.MOV R15, RZ, RZ, -R15 ;  /* 0x000000ffff0f9224 */ /* 0x000fe200078e0a0f */
[C---:B------:R-:W-:Y:S01]  /*13d0*/  ISETP.GT.U32.AND P1, PT, R31.reuse, R21, PT ;  /* 0x000000151f00720c */ /* 0x040fe20003f24070 */
[----:B------:R-:W-:Y:S01]  /*13e0*/  IMAD.MOV R28, RZ, RZ, -R22 ;  /* 0x000000ffff1c7224 */ /* 0x000fe200078e0a16 */
[C---:B------:R-:W-:Y:S01]  /*13f0*/  ISETP.GT.U32.AND P5, PT, R31.reuse, R20, PT ;  /* 0x000000141f00720c */ /* 0x040fe20003fa4070 */
[----:B------:R-:W-:Y:S01]  /*1400*/  IMAD.MOV R10, RZ, RZ, -R10 ;  /* 0x000000ffff0a7224 */ /* 0x000fe200078e0a0a */
[----:B------:R-:W-:Y:S01]  /*1410*/  LOP3.LUT R32, R4, 0x72, RZ, 0xfc, !PT ;  /* 0x0000007204207812 */ /* 0x000fe200078efcff */
[C---:B------:R-:W-:Y:S02]  /*1420*/  IMAD R22, R31.reuse, R24, R23 ;  /* 0x000000181f167224 */ /* 0x040fe400078e0217 */
[----:B------:R-:W-:-:S02]  /*1430*/  IMAD R23, R31, R26, R25 ;  /* 0x0000001a1f177224 */ /* 0x000fc400078e0219 */
[C---:B------:R-:W-:Y:S01]  /*1440*/  IMAD R25, R31.reuse, R10, R29 ;  /* 0x0000000a1f197224 */ /* 0x040fe200078e021d */
[----:B------:R-:W1:Y:S01]  /*1450*/  LDC R26, c[0x0][0x240] ;  /* 0x00009000ff1a7b82 */ /* 0x000e620000000800 */
[----:B------:R-:W-:Y:S01]  /*1460*/  @!P0 IMAD.MOV R16, RZ, RZ, -R16 ;  /* 0x000000ffff108224 */ /* 0x000fe200078e0a10 */
[----:B------:R-:W-:Y:S01]  /*1470*/  ISETP.GT.U32.AND P0, PT, R31, R22, PT ;  /* 0x000000161f00720c */ /* 0x000fe20003f04070 */
[--C-:B------:R-:W-:Y:S01]  /*1480*/  @!P4 IMAD.IADD R17, R17, 0x1, -R31.reuse ;  /* 0x000000011111c824 */ /* 0x100fe200078e0a1f */
[C---:B------:R-:W-:Y:S01]  /*1490*/  ISETP.GT.U32.AND P4, PT, R31.reuse, R25, PT ;  /* 0x000000191f00720c */ /* 0x040fe20003f84070 */
[----:B------:R-:W-:Y:S01]  /*14a0*/  @!P3 IMAD.IADD R18, R18, 0x1, -R31 ;  /* 0x000000011212b824 */ /* 0x000fe200078e0a1f */
[C---:B------:R-:W-:Y:S01]  /*14b0*/  ISETP.GT.U32.AND P3, PT, R31.reuse, R23, PT ;  /* 0x000000171f00720c */ /* 0x040fe20003f64070 */
[----:B------:R-:W-:Y:S01]  /*14c0*/  IMAD R24, R31, R28, R27 ;  /* 0x0000001c1f187224 */ /* 0x000fe200078e021b */
[----:B------:R-:W-:Y:S01]  /*14d0*/  LOP3.LUT R10, RZ, R33, RZ, 0x33, !PT ;  /* 0x00000021ff0a7212 */ /* 0x000fe200078e33ff */
[--C-:B------:R-:W-:Y:S01]  /*14e0*/  @!P1 IMAD.IADD R21, R21, 0x1, -R31.reuse ;  /* 0x0000000115159824 */ /* 0x100fe200078e0a1f */
[----:B------:R-:W-:Y:S01]  /*14f0*/  ISETP.GE.AND P1, PT, R34, RZ, PT ;  /* 0x000000ff2200720c */ /* 0x000fe20003f26270 */
[----:B------:R-:W-:Y:S01]  /*1500*/  @!P2 IMAD.MOV R14, RZ, RZ, -R14 ;  /* 0x000000ffff0ea224 */ /* 0x000fe200078e0a0e */
[C---:B------:R-:W-:Y:S01]  /*1510*/  ISETP.GT.U32.AND P2, PT, R31.reuse, R19, PT ;  /* 0x000000131f00720c */ /* 0x040fe20003f44070 */
[--C-:B------:R-:W-:Y:S01]  /*1520*/  @!P5 IMAD.IADD R20, R20, 0x1, -R31.reuse ;  /* 0x000000011414d824 */ /* 0x100fe200078e0a1f */
[----:B------:R-:W-:Y:S01]  /*1530*/  ISETP.GT.U32.AND P5, PT, R31, R24, PT ;  /* 0x000000181f00720c */ /* 0x000fe20003fa4070 */
[--C-:B------:R-:W-:Y:S01]  /*1540*/  @!P0 IMAD.IADD R22, R22, 0x1, -R31.reuse ;  /* 0x0000000116168824 */ /* 0x100fe200078e0a1f */
[----:B------:R-:W-:Y:S01]  /*1550*/  ISETP.GE.AND P0, PT, R35, RZ, PT ;  /* 0x000000ff2300720c */ /* 0x000fe20003f06270 */
[----:B------:R-:W-:Y:S01]  /*1560*/  @!P4 IMAD.IADD R25, R25, 0x1, -R31 ;  /* 0x000000011919c824 */ /* 0x000fe200078e0a1f */
[----:B------:R-:W-:Y:S01]  /*1570*/  SHF.R.S32.HI R29, RZ, 0x6, R7 ;  /* 0x00000006ff1d7819 */ /* 0x000fe20000011407 */
[----:B------:R-:W-:Y:S01]  /*1580*/  @!P3 IMAD.IADD R23, R23, 0x1, -R31 ;  /* 0x000000011717b824 */ /* 0x000fe200078e0a1f */
[C---:B------:R-:W-:Y:S01]  /*1590*/  ISETP.GT.U32.AND P4, PT, R31.reuse, R22, PT ;  /* 0x000000161f00720c */ /* 0x040fe20003f84070 */
[----:B------:R-:W-:Y:S01]  /*15a0*/  @!P6 IMAD.MOV R17, RZ, RZ, -R17 ;  /* 0x000000ffff11e224 */ /* 0x000fe200078e0a11 */
[C---:B------:R-:W-:Y:S01]  /*15b0*/  ISETP.GT.U32.AND P6, PT, R31.reuse, R25, PT ;  /* 0x000000191f00720c */ /* 0x040fe20003fc4070 */
[----:B------:R-:W-:Y:S01]  /*15c0*/  @!P1 IMAD.MOV R18, RZ, RZ, -R18 ;  /* 0x000000ffff129224 */ /* 0x000fe200078e0a12 */
[----:B------:R-:W-:Y:S01]  /*15d0*/  ISETP.GT.U32.AND P1, PT, R31, R23, PT ;  /* 0x000000171f00720c */ /* 0x000fe20003f24070 */
[--C-:B------:R-:W-:Y:S01]  /*15e0*/  @!P2 IMAD.IADD R19, R19, 0x1, -R31.reuse ;  /* 0x000000011313a824 */ /* 0x100fe200078e0a1f */
[----:B------:R-:W-:Y:S01]  /*15f0*/  ISETP.GE.AND P3, PT, R36, RZ, PT ;  /* 0x000000ff2400720c */ /* 0x000fe20003f66270 */
[----:B------:R-:W-:Y:S01]  /*1600*/  @!P5 IMAD.IADD R24, R24, 0x1, -R31 ;  /* 0x000000011818d824 */ /* 0x000fe200078e0a1f */
[----:B------:R-:W-:Y:S01]  /*1610*/  ISETP.GE.AND P5, PT, R37, RZ, PT ;  /* 0x000000ff2500720c */ /* 0x000fe20003fa6270 */
[----:B------:R-:W-:Y:S01]  /*1620*/  @!P0 IMAD.MOV R19, RZ, RZ, -R19 ;  /* 0x000000ffff138224 */ /* 0x000fe200078e0a13 */
[----:B------:R-:W-:Y:S01]  /*1630*/  ISETP.GE.AND P2, PT, R30, RZ, PT ;  /* 0x000000ff1e00720c */ /* 0x000fe20003f46270 */
[----:B------:R-:W-:Y:S01]  /*1640*/  IMAD.SHL.U32 R0, R7, 0x2, RZ ;  /* 0x0000000207007824 */ /* 0x000fe200078e00ff */
[----:B------:R-:W-:Y:S01]  /*1650*/  ISETP.GT.U32.AND P0, PT, R31, R24, PT ;  /* 0x000000181f00720c */ /* 0x000fe20003f04070 */
[--C-:B------:R-:W-:Y:S01]  /*1660*/  @!P4 IMAD.IADD R22, R22, 0x1, -R31.reuse ;  /* 0x000000011616c824 */ /* 0x100fe200078e0a1f */
[----:B------:R-:W-:Y:S01]  /*1670*/  ISETP.GE.AND P4, PT, R38, RZ, PT ;  /* 0x000000ff2600720c */ /* 0x000fe20003f86270 */
[--C-:B------:R-:W-:Y:S01]  /*1680*/  @!P6 IMAD.IADD R25, R25, 0x1, -R31.reuse ;  /* 0x000000011919e824 */ /* 0x100fe200078e0a1f */
[----:B------:R-:W-:Y:S01]  /*1690*/  ISETP.GE.AND P6, PT, R39, RZ, PT ;  /* 0x000000ff2700720c */ /* 0x000fe20003fc6270 */
[----:B------:R-:W-:Y:S01]  /*16a0*/  @!P1 IMAD.IADD R23, R23, 0x1, -R31 ;  /* 0x0000000117179824 */ /* 0x000fe200078e0a1f */
[----:B------:R-:W-:Y:S01]  /*16b0*/  ISETP.GE.AND P1, PT, R40, RZ, PT ;  /* 0x000000ff2800720c */ /* 0x000fe20003f26270 */
[----:B------:R-:W-:Y:S01]  /*16c0*/  @!P3 IMAD.MOV R20, RZ, RZ, -R20 ;  /* 0x000000ffff14b224 */ /* 0x000fe200078e0a14 */
[----:B------:R-:W-:Y:S01]  /*16d0*/  LOP3.LUT R0, R0, 0x7e, RZ, 0xc0, !PT ;  /* 0x0000007e00007812 */ /* 0x000fe200078ec0ff */
[----:B------:R-:W-:Y:S01]  /*16e0*/  @!P5 IMAD.MOV R21, RZ, RZ, -R21 ;  /* 0x000000ffff15d224 */ /* 0x000fe200078e0a15 */
[----:B------:R-:W-:Y:S01]  /*16f0*/  SGXT R29, R29, 0x1 ;  /* 0x000000011d1d781a */ /* 0x000fe20000000200 */
[----:B------:R-:W-:Y:S01]  /*1700*/  @!P2 IMAD.MOV R25, RZ, RZ, -R25 ;  /* 0x000000ffff19a224 */ /* 0x000fe200078e0a19 */
[----:B------:R-:W-:Y:S01]  /*1710*/  LOP3.LUT R27, R7, 0x40, RZ, 0xc0, !PT ;  /* 0x00000040071b7812 */ /* 0x000fe200078ec0ff */
[----:B------:R-:W-:Y:S01]  /*1720*/  @!P0 IMAD.IADD R24, R24, 0x1, -R31 ;  /* 0x0000000118188824 */ /* 0x000fe200078e0a1f */
[----:B------:R-:W-:Y:S01]  /*1730*/  ISETP.NE.AND P0, PT, R33, RZ, PT ;  /* 0x000000ff2100720c */ /* 0x000fe20003f05270 */
[----:B------:R-:W-:Y:S01]  /*1740*/  @!P4 IMAD.MOV R22, RZ, RZ, -R22 ;  /* 0x000000ffff16c224 */ /* 0x000fe200078e0a16 */
[----:B------:R-:W-:Y:S01]  /*1750*/  LOP3.LUT R2, R0, 0x90, R29, 0x78, !PT ;  /* 0x0000009000027812 */ /* 0x000fe200078e781d */
[----:B------:R-:W-:Y:S01]  /*1760*/  @!P6 IMAD.MOV R23, RZ, RZ, -R23 ;  /* 0x000000ffff17e224 */ /* 0x000fe200078e0a17 */
[C---:B------:R-:W-:Y:S01]  /*1770*/  SEL R9, R10.reuse, R9, !P0 ;  /* 0x000000090a097207 */ /* 0x040fe20004000000 */
[----:B------:R-:W-:Y:S01]  /*1780*/  @!P1 IMAD.MOV R24, RZ, RZ, -R24 ;  /* 0x000000ffff189224 */ /* 0x000fe200078e0a18 */
[C---:B------:R-:W-:Y:S01]  /*1790*/  SEL R11, R10.reuse, R11, !P0 ;  /* 0x0000000b0a0b7207 */ /* 0x040fe20004000000 */
[----:B------:R-:W-:Y:S01]  /*17a0*/  IMAD R0, R27, 0x20, R0 ;  /* 0x000000201b007824 */ /* 0x000fe200078e0200 */
[C---:B------:R-:W-:Y:S01]  /*17b0*/  SEL R12, R10.reuse, R12, !P0 ;  /* 0x0000000c0a0c7207 */ /* 0x040fe20004000000 */
[-C--:B-1----:R-:W-:Y:S01]  /*17c0*/  IMAD R9, R9, R26.reuse, RZ ;  /* 0x0000001a09097224 */ /* 0x082fe200078e02ff */
[C---:B------:R-:W-:Y:S01]  /*17d0*/  SEL R13, R10.reuse, R13, !P0 ;  /* 0x0000000d0a0d7207 */ /* 0x040fe20004000000 */
[----:B------:R-:W-:Y:S01]  /*17e0*/  IMAD R11, R11, R26, RZ ;  /* 0x0000001a0b0b7224 */ /* 0x000fe200078e02ff */
[----:B------:R-:W-:Y:S01]  /*17f0*/  SEL R14, R10, R14, !P0 ;  /* 0x0000000e0a0e7207 */ /* 0x000fe20004000000 */
[-C--:B------:R-:W-:Y:S01]  /*1800*/  IMAD R12, R12, R26.reuse, RZ ;  /* 0x0000001a0c0c7224 */ /* 0x080fe200078e02ff */
        /* <DEDUP_REMOVED lines=20> */
[----:B------:R-:W-:Y:S01]  /*1950*/  SEL R10, R10, R25, !P0 ;  /* 0x000000190a0a7207 */ /* 0x000fe20004000000 */
[----:B------:R-:W-:Y:S01]  /*1960*/  IMAD R23, R23, R26, RZ ;  /* 0x0000001a17177224 */ /* 0x000fe200078e02ff */
[----:B------:R-:W-:Y:S01]  /*1970*/  LEA R116, P0, R8, UR6, 0x1 ;  /* 0x0000000608747c11 */ /* 0x000fe2000f8008ff */
[----:B------:R-:W-:Y:S01]  /*1980*/  UIADD3 UR6, UR12, 0x4000, URZ ;  /* 0x000040000c067890 */ /* 0x000fe2000fffe03f */
[----:B0-----:R-:W-:Y:S01]  /*1990*/  LEA R208, P2, R9, R148, 0x1 ;  /* 0x0000009409d07211 */ /* 0x001fe200078408ff */
[----:B------:R-:W-:Y:S01]  /*19a0*/  IMAD R24, R24, R26, RZ ;  /* 0x0000001a18187224 */ /* 0x000fe200078e02ff */
[-C--:B------:R-:W-:Y:S01]  /*19b0*/  LEA R150, P3, R11, R148.reuse, 0x1 ;  /* 0x000000940b967211 */ /* 0x080fe200078608ff */
[----:B------:R-:W-:Y:S01]  /*19c0*/  USHF.R.U32.HI UR10, URZ, 0x4, UR6 ;  /* 0x000000043f0a7899 */ /* 0x000fe20008011606 */
[----:B------:R-:W-:Y:S01]  /*19d0*/  LEA R164, P4, R12, R148, 0x1 ;  /* 0x000000940ca47211 */ /* 0x000fe200078808ff */
[----:B------:R-:W-:Y:S01]  /*19e0*/  IMAD R10, R10, R26, RZ ;  /* 0x0000001a0a0a7224 */ /* 0x000fe200078e02ff */
[-C--:B------:R-:W-:Y:S01]  /*19f0*/  LEA R222, P5, R13, R148.reuse, 0x1 ;  /* 0x000000940dde7211 */ /* 0x080fe200078a08ff */
[----:B------:R-:W-:Y:S01]  /*1a00*/  UIADD3 UR6, UP0, UR8, 0x80, URZ ;  /* 0x0000008008067890 */ /* 0x000fe2000ff1e03f */
[-C--:B------:R-:W-:Y:S01]  /*1a10*/  LEA.HI.X.SX32 R209, R9, R149.reuse, 0x1, P2 ;  /* 0x0000009509d17211 */ /* 0x080fe200010f0eff */
[----:B------:R-:W-:Y:S01]  /*1a20*/  USGXT.U32 UR10, UR10, 0xe ;  /* 0x0000000e0a0a789a */ /* 0x000fe20008000000 */
[-C--:B------:R-:W-:Y:S01]  /*1a30*/  LEA.HI.X.SX32 R151, R11, R149.reuse, 0x1, P3 ;  /* 0x000000950b977211 */ /* 0x080fe200018f0eff */
[----:B--2---:R-:W-:Y:S01]  /*1a40*/  IMAD.SHL.U32 R9, R82, 0x80, RZ ;  /* 0x0000008052097824 */ /* 0x004fe200078e00ff */
[----:B------:R-:W-:Y:S01]  /*1a50*/  LEA.HI.X.SX32 R225, R12, R149, 0x1, P4 ;  /* 0x000000950ce17211 */ /* 0x000fe200020f0eff */
[-C--:B------:R-:W-:Y:S01]  /*1a60*/  IMAD R32, R32, R85.reuse, RZ ;  /* 0x0000005520207224 */ /* 0x080fe200078e02ff */
[-C--:B------:R-:W-:Y:S01]  /*1a70*/  LEA R154, P6, R14, R148.reuse, 0x1 ;  /* 0x000000940e9a7211 */ /* 0x080fe200078c08ff */
        /* <DEDUP_REMOVED lines=8> */
[----:B------:R-:W-:Y:S01]  /*1b00*/  IMAD R53, R53, R85, RZ ;  /* 0x0000005535357224 */ /* 0x000fe200078e02ff */
[----:B------:R-:W-:Y:S01]  /*1b10*/  LEA.HI.X.SX32 R223, R13, R149, 0x1, P5 ;  /* 0x000000950ddf7211 */ /* 0x000fe200028f0eff */
[-C--:B------:R-:W-:Y:S01]  /*1b20*/  IMAD R54, R54, R85.reuse, RZ ;  /* 0x0000005536367224 */ /* 0x080fe200078e02ff */
[-C--:B------:R-:W-:Y:S01]  /*1b30*/  LEA R152, P5, R19, R148.reuse, 0x1 ;  /* 0x0000009413987211 */ /* 0x080fe200078a08ff */
[----:B------:R-:W-:Y:S01]  /*1b40*/  IMAD R55, R55, R85, RZ ;  /* 0x0000005537377224 */ /* 0x000fe200078e02ff */
[----:B------:R-:W-:Y:S01]  /*1b50*/  LEA.HI.X.SX32 R155, R14, R149, 0x1, P6 ;  /* 0x000000950e9b7211 */ /* 0x000fe200030f0eff */
        /* <DEDUP_REMOVED lines=20> */
[----:B------:R-:W-:Y:S01]  /*1ca0*/  IMAD R66, R66, R85, RZ ;  /* 0x0000005542427224 */ /* 0x000fe200078e02ff */
[----:B------:R-:W-:Y:S01]  /*1cb0*/  LEA.HI.X.SX32 R117, R8, UR7, 0x1, P0 ;  /* 0x0000000708757c11 */ /* 0x000fe200080f0eff */
[----:B------:R-:W-:Y:S01]  /*1cc0*/  UIADD3.X UR7, UR4, 0x40000040, URZ, UP0, !UPT ;  /* 0x4000004004077890 */ /* 0x000fe200087fe43f */
[----:B------:R-:W-:Y:S01]  /*1cd0*/  LEA R148, P5, R10, R148, 0x1 ;  /* 0x000000940a947211 */ /* 0x000fe200078a08ff */
[----:B------:R-:W-:Y:S01]  /*1ce0*/  UIADD3 UR9, UP0, UR10, 0x2, URZ ;  /* 0x000000020a097890 */ /* 0x000fe2000ff1e03f */
[-C--:B------:R-:W-:Y:S01]  /*1cf0*/  LEA.HI.X.SX32 R141, R20, R149.reuse, 0x1, P6 ;  /* 0x00000095148d7211 */ /* 0x080fe200030f0eff */
[----:B------:R-:W-:Y:S01]  /*1d00*/  IMAD R8, R5, R82, RZ ;  /* 0x0000005205087224 */ /* 0x000fe200078e02ff */
[-C--:B------:R-:W-:Y:S01]  /*1d10*/  LEA.HI.X.SX32 R147, R21, R149.reuse, 0x1, P1 ;  /* 0x0000009515937211 */ /* 0x080fe200008f0eff */
[----:B------:R-:W-:Y:S01]  /*1d20*/  UIADD3.X UR11, UR5, 0x40000040, URZ, UP0, !UPT ;  /* 0x40000040050b7890 */ /* 0x000fe200087fe43f */
        /* <DEDUP_REMOVED lines=8> */
[----:B------:R-:W-:Y:S01]  /*1db0*/  LOP3.LUT R10, R4, 0x2, RZ, 0xfc, !PT ;  /* 0x00000002040a7812 */ /* 0x000fe200078efcff */
[-C--:B------:R-:W-:Y:S01]  /*1dc0*/  IMAD R71, R71, R85.reuse, RZ ;  /* 0x0000005547477224 */ /* 0x080fe200078e02ff */
[C---:B------:R-:W-:Y:S01]  /*1dd0*/  LEA.HI R11, R7.reuse, 0x7e, RZ, 0x1a ;  /* 0x0000007e070b7811 */ /* 0x040fe200078fd0ff */
[-C--:B------:R-:W-:Y:S01]  /*1de0*/  IMAD R72, R72, R85.reuse, RZ ;  /* 0x0000005548487224 */ /* 0x080fe200078e02ff */
[C---:B------:R-:W-:Y:S01]  /*1df0*/  LEA.HI R12, R7.reuse, 0x6e, RZ, 0x1a ;  /* 0x0000006e070c7811 */ /* 0x040fe200078fd0ff */
[-C--:B------:R-:W-:Y:S01]  /*1e00*/  IMAD R10, R10, R85.reuse, RZ ;  /* 0x000000550a0a7224 */ /* 0x080fe200078e02ff */
[----:B------:R-:W-:Y:S01]  /*1e10*/  LEA.HI R13, R7, 0x5e, RZ, 0x1a ;  /* 0x0000005e070d7811 */ /* 0x000fe200078fd0ff */
        /* <DEDUP_REMOVED lines=9> */
[----:B------:R-:W-:Y:S01]  /*1eb0*/  LEA.HI R18, R7, 0xe, RZ, 0x1a ;  /* 0x0000000e07127811 */ /* 0x000fe200078fd0ff */
[-C--:B------:R-:W-:Y:S01]  /*1ec0*/  IMAD R16, R16, R85.reuse, RZ ;  /* 0x0000005510107224 */ /* 0x080fe200078e02ff */
[C---:B------:R-:W-:Y:S01]  /*1ed0*/  LOP3.LUT R19, R4.reuse, 0x7c, RZ, 0xfc, !PT ;  /* 0x0000007c04137812 */ /* 0x040fe200078efcff */
[-C--:B------:R-:W-:Y:S01]  /*1ee0*/  IMAD R17, R17, R85.reuse, RZ ;  /* 0x0000005511117224 */ /* 0x080fe200078e02ff */
[----:B------:R-:W-:Y:S01]  /*1ef0*/  LOP3.LUT R20, R4, 0x7a, RZ, 0xfc, !PT ;  /* 0x0000007a04147812 */ /* 0x000fe200078efcff */
        /* <DEDUP_REMOVED lines=23> */
[----:B------:R-:W-:Y:S01]  /*2070*/  CS2R R24, SRZ ;  /* 0x0000000000187805 */ /* 0x000fe2000001ff00 */
[-C--:B------:R-:W-:Y:S01]  /*2080*/  IMAD R39, R39, R85.reuse, RZ ;  /* 0x0000005527277224 */ /* 0x080fe200078e02ff */
[----:B------:R-:W-:Y:S01]  /*2090*/  CS2R R26, SRZ ;  /* 0x00000000001a7805 */ /* 0x000fe2000001ff00 */
[-C--:B------:R-:W-:Y:S01]  /*20a0*/  IMAD R40, R40, R85.reuse, RZ ;  /* 0x0000005528287224 */ /* 0x080fe200078e02ff */
[----:B------:R-:W-:Y:S01]  /*20b0*/  CS2R R28, SRZ ;  /* 0x00000000001c7805 */ /* 0x000fe2000001ff00 */
[-C--:B------:R-:W-:Y:S01]  /*20c0*/  IMAD R73, R73, R85.reuse, RZ ;  /* 0x0000005549497224 */ /* 0x080fe200078e02ff */
[----:B------:R-:W-:Y:S01]  /*20d0*/  CS2R R30, SRZ ;  /* 0x00000000001e7805 */ /* 0x000fe2000001ff00 */
[-C--:B------:R-:W-:Y:S01]  /*20e0*/  IMAD R74, R74, R85.reuse, RZ ;  /* 0x000000554a4a7224 */ /* 0x080fe200078e02ff */
[----:B------:R-:W-:Y:S01]  /*20f0*/  UMOV UR4, UR6 ;  /* 0x0000000600047c82 */ /* 0x000fe20008000000 */
[-C--:B------:R-:W-:Y:S01]  /*2100*/  IMAD R75, R75, R85.reuse, RZ ;  /* 0x000000554b4b7224 */ /* 0x080fe200078e02ff */
[----:B------:R-:W-:Y:S01]  /*2110*/  UMOV UR5, UR7 ;  /* 0x0000000700057c82 */ /* 0x000fe20008000000 */
        /* <DEDUP_REMOVED lines=9> */
[----:B------:R-:W-:Y:S01]  /*21b0*/  LOP3.LUT R89, R0, 0x30, RZ, 0x3c, !PT ;  /* 0x0000003000597812 */ /* 0x000fe200078e3cff */
[----:B------:R-:W-:Y:S01]  /*21c0*/  IMAD R82, R4, R85, RZ ;  /* 0x0000005504527224 */ /* 0x000fe200078e02ff */
[----:B------:R-:W-:Y:S01]  /*21d0*/  LOP3.LUT R85, R2, 0x40, RZ, 0x3c, !PT ;  /* 0x0000004002557812 */ /* 0x000fe200078e3cff */
[----:B------:R-:W-:Y:S01]  /*21e0*/  UMOV UR6, UR9 ;  /* 0x0000000900067c82 */ /* 0x000fe20008000000 */
[C---:B------:R-:W-:Y:S01]  /*21f0*/  LOP3.LUT R90, R0.reuse, 0x40, RZ, 0x3c, !PT ;  /* 0x00000040005a7812 */ /* 0x040fe200078e3cff */
[----:B------:R-:W-:Y:S01]  /*2200*/  UMOV UR7, UR11 ;  /* 0x0000000b00077c82 */ /* 0x000fe20008000000 */
[C---:B------:R-:W-:Y:S01]  /*2210*/  LOP3.LUT R91, R0.reuse, 0x50, RZ, 0x3c, !PT ;  /* 0x00000050005b7812 */ /* 0x040fe200078e3cff */
[----:B------:R-:W-:Y:S01]  /*2220*/  UIADD3.64 UR16, UR4, 0x80, URZ ;  /* 0x0000008004107897 */ /* 0x000fe2000fffe03f */
[C---:B------:R-:W-:Y:S01]  /*2230*/  LOP3.LUT R92, R0.reuse, 0x60, RZ, 0x3c, !PT ;  /* 0x00000060005c7812 */ /* 0x040fe200078e3cff */
[----:B------:R-:W-:Y:S01]  /*2240*/  UIADD3.64 UR20, UR4, 0x100, URZ ;  /* 0x0000010004147897 */ /* 0x000fe2000fffe03f */
[----:B------:R-:W-:Y:S01]  /*2250*/  LOP3.LUT R93, R0, 0x70, RZ, 0x3c, !PT ;  /* 0x00000070005d7812 */ /* 0x000fe200078e3cff */
[----:B------:R-:W-:-:S02]  /*2260*/  UIADD3.64 UR24, UR4, 0x180, URZ ;  /* 0x0000018004187897 */ /* 0x000fc4000fffe03f */
[----:B------:R-:W-:Y:S02]  /*2270*/  UIADD3.64 UR28, UR4, 0x200, URZ ;  /* 0x00000200041c7897 */ /* 0x000fe4000fffe03f */
[----:B------:R-:W-:Y:S02]  /*2280*/  UIADD3.64 UR32, UR4, 0x280, URZ ;  /* 0x0000028004207897 */ /* 0x000fe4000fffe03f */
[----:B------:R-:W-:Y:S02]  /*2290*/  UIADD3.64 UR36, UR4, 0x300, URZ ;  /* 0x0000030004247897 */ /* 0x000fe4000fffe03f */
[----:B------:R-:W-:Y:S02]  /*22a0*/  UIADD3.64 UR18, UR6, 0x2, URZ ;  /* 0x0000000206127897 */ /* 0x000fe4000fffe03f */
[----:B------:R-:W-:Y:S02]  /*22b0*/  UIADD3.64 UR22, UR6, 0x4, URZ ;  /* 0x0000000406167897 */ /* 0x000fe4000fffe03f */
[----:B------:R-:W-:-:S02]  /*22c0*/  UIADD3.64 UR26, UR6, 0x7e, URZ ;  /* 0x0000007e061a7897 */ /* 0x000fc4000fffe03f */
[----:B------:R-:W-:Y:S02]  /*22d0*/  UIADD3.64 UR30, UR6, 0x80, URZ ;  /* 0x00000080061e7897 */ /* 0x000fe4000fffe03f */
[----:B------:R-:W-:Y:S02]  /*22e0*/  UIADD3.64 UR34, UR6, 0x82, URZ ;  /* 0x0000008206227897 */ /* 0x000fe4000fffe03f */
[----:B------:R-:W-:-:S12]  /*22f0*/  UIADD3.64 UR38, UR6, 0x84, URZ ;  /* 0x0000008406267897 */ /* 0x000fd8000fffe03f */
.L_x_1:
[----:B------:R-:W-:Y:S01]  /*2300*/  ISETP.GE.AND P6, PT, R4, UR40, PT ;  /* 0x0000002804007c0c */ /* 0x000fe2000bfc6270 */
[----:B------:R-:W-:Y:S01]  /*2310*/  IMAD.WIDE R98, R82, 0x2, R116 ;  /* 0x0000000252627825 */ /* 0x000fe200078e0274 */
[C---:B------:R-:W-:Y:S02]  /*2320*/  LOP3.LUT R94, R4.reuse, 0x2, RZ, 0xfc, !PT ;  /* 0x00000002045e7812 */ /* 0x040fe400078efcff */
[----:B------:R-:W-:Y:S02]  /*2330*/  LOP3.LUT R95, R4, 0x4, RZ, 0xfc, !PT ;  /* 0x00000004045f7812 */ /* 0x000fe400078efcff */
[----:B------:R-:W-:Y:S02]  /*2340*/  ISETP.GE.AND P0, PT, R94, UR40, PT ;  /* 0x000000285e007c0c */ /* 0x000fe4000bf06270 */
[----:B------:R-:W-:Y:S02]  /*2350*/  ISETP.GE.AND P1, PT, R95, UR40, PT ;  /* 0x000000285f007c0c */ /* 0x000fe4000bf26270 */
[----:B------:R-:W-:-:S02]  /*2360*/  LOP3.LUT R96, R4, 0x8, RZ, 0xfc, !PT ;  /* 0x0000000804607812 */ /* 0x000fc400078efcff */
[----:B------:R-:W-:Y:S02]  /*2370*/  LOP3.LUT R94, R4, 0x6, RZ, 0xfc, !PT ;  /* 0x00000006045e7812 */ /* 0x000fe400078efcff */
[----:B------:R-:W-:Y:S02]  /*2380*/  PRMT R95, RZ, 0x7610, R95 ;  /* 0x00007610ff5f7816 */ /* 0x000fe4000000005f */
[----:B------:R-:W-:Y:S02]  /*2390*/  ISETP.GE.AND P3, PT, R96, UR40, PT ;  /* 0x0000002860007c0c */ /* 0x000fe4000bf66270 */
[----:B------:R-:W-:Y:S02]  /*23a0*/  ISETP.GE.AND P2, PT, R94, UR40, PT ;  /* 0x000000285e007c0c */ /* 0x000fe4000bf46270 */
[----:B------:R-:W-:Y:S01]  /*23b0*/  LEA.HI R96, R7, 0xe, RZ, 0x1a ;  /* 0x0000000e07607811 */ /* 0x000fe200078fd0ff */
[----:B------:R0:W2:Y:S01]  /*23c0*/  @!P6 LDG.E.U16 R95, desc[UR14][R98.64] ;  /* 0x0000000e625fe981 */ /* 0x0000a2000c1e1500 */
[----:B------:R-:W-:Y:S01]  /*23d0*/  LOP3.LUT R97, R4, 0xa, RZ, 0xfc, !PT ;  /* 0x0000000a04617812 */ /* 0x000fe200078efcff */
[----:B------:R-:W-:Y:S01]  /*23e0*/  IMAD.WIDE R110, R80, 0x2, R116 ;  /* 0x00000002506e7825 */ /* 0x000fe200078e0274 */
[----:B------:R-:W-:-:S02]  /*23f0*/  PRMT R94, RZ, 0x7610, R94 ;  /* 0x00007610ff5e7816 */ /* 0x000fc4000000005e */
[----:B------:R-:W-:Y:S02]  /*2400*/  LOP3.LUT R100, R4, 0xc, RZ, 0xfc, !PT ;  /* 0x0000000c04647812 */ /* 0x000fe400078efcff */
[----:B------:R-:W-:Y:S02]  /*2410*/  ISETP.GE.AND P6, PT, R96, UR40, PT ;  /* 0x0000002860007c0c */ /* 0x000fe4000bfc6270 */
[----:B------:R-:W-:Y:S01]  /*2420*/  ISETP.GE.AND P4, PT, R97, UR40, PT ;  /* 0x0000002861007c0c */ /* 0x000fe2000bf86270 */
[----:B------:R-:W-:Y:S01]  /*2430*/  IMAD.WIDE R104, R10, 0x2, R116 ;  /* 0x000000020a687825 */ /* 0x000fe200078e0274 */
[----:B------:R-:W-:Y:S01]  /*2440*/  LOP3.LUT R96, R4, 0x12, RZ, 0xfc, !PT ;  /* 0x0000001204607812 */ /* 0x000fe200078efcff */
[----:B------:R1:W3:Y:S01]  /*2450*/  @!P1 LDG.E.U16 R94, desc[UR14][R110.64] ;  /* 0x0000000e6e5e9981 */ /* 0x0002e2000c1e1500 */
[----:B------:R-:W-:Y:S01]  /*2460*/  PRMT R97, RZ, 0x7610, R97 ;  /* 0x00007610ff617816 */ /* 0x000fe20000000061 */
[----:B------:R-:W-:Y:S01]  /*2470*/  IMAD.WIDE R106, R79, 0x2, R116 ;  /* 0x000000024f6a7825 */ /* 0x000fe200078e0274 */
[----:B0-----:R-:W-:-:S02]  /*2480*/  PRMT R99, RZ, 0x7610, R99 ;  /* 0x00007610ff637816 */ /* 0x001fc40000000063 */
[----:B------:R-:W-:Y:S01]  /*2490*/  PRMT R101, RZ, 0x7610, R101 ;  /* 0x00007610ff657816 */ /* 0x000fe20000000065 */
[--C-:B------:R-:W-:Y:S01]  /*24a0*/  IMAD.WIDE R108, R78, 0x2, R116.reuse ;  /* 0x000000024e6c7825 */ /* 0x100fe200078e0274 */
[----:B------:R-:W-:Y:S01]  /*24b0*/  ISETP.GE.AND P5, PT, R100, UR40, PT ;  /* 0x0000002864007c0c */ /* 0x000fe2000bfa6270 */
[----:B------:R0:W4:Y:S01]  /*24c0*/  @!P0 LDG.E.U16 R97, desc[UR14][R104.64] ;  /* 0x0000000e68618981 */ /* 0x000122000c1e1500 */
[----:B------:R-:W-:Y:S02]  /*24d0*/  LOP3.LUT R100, R4, 0x10, RZ, 0xfc, !PT ;  /* 0x0000001004647812 */ /* 0x000fe400078efcff */
[----:B------:R-:W-:Y:S01]  /*24e0*/  ISETP.GE.AND P1, PT, R96, UR40, PT ;  /* 0x0000002860007c0c */ /* 0x000fe2000bf26270 */
[----:B------:R-:W-:Y:S01]  /*24f0*/  IMAD.WIDE R114, R77, 0x2, R116 ;  /* 0x000000024d727825 */ /* 0x000fe200078e0274 */
[C---:B------:R-:W-:Y:S01]  /*2500*/  LOP3.LUT R96, R4.reuse, 0x14, RZ, 0xfc, !PT ;  /* 0x0000001404607812 */ /* 0x040fe200078efcff */
[----:B------:R5:W3:Y:S01]  /*2510*/  @!P2 LDG.E.U16 R99, desc[UR14][R106.64] ;  /* 0x0000000e6a63a981 */ /* 0x000ae2000c1e1500 */
[----:B------:R-:W-:-:S02]  /*2520*/  LOP3.LUT R98, R4, 0x16, RZ, 0xfc, !PT ;  /* 0x0000001604627812 */ /* 0x000fc400078efcff */
[----:B------:R-:W-:Y:S01]  /*2530*/  PRMT R103, RZ, 0x7610, R103 ;  /* 0x00007610ff677816 */ /* 0x000fe20000000067 */
[----:B------:R-:W4:Y:S01]  /*2540*/  @!P3 LDG.E.U16 R101, desc[UR14][R108.64] ;  /* 0x0000000e6c65b981 */ /* 0x000f22000c1e1500 */
[----:B------:R-:W-:Y:S02]  /*2550*/  ISETP.GE.AND P0, PT, R100, UR40, PT ;  /* 0x0000002864007c0c */ /* 0x000fe4000bf06270 */
[----:B------:R-:W-:Y:S02]  /*2560*/  ISETP.GE.AND P2, PT, R96, UR40, PT ;  /* 0x0000002860007c0c */ /* 0x000fe4000bf46270 */
[----:B------:R-:W-:Y:S01]  /*2570*/  ISETP.GE.AND P3, PT, R98, UR40, PT ;  /* 0x0000002862007c0c */ /* 0x000fe2000bf66270 */
[----:B-1----:R-:W-:Y:S01]  /*2580*/  IMAD.WIDE R110, R76, 0x2, R116 ;  /* 0x000000024c6e7825 */ /* 0x002fe200078e0274 */
[----:B------:R-:W-:Y:S01]  /*2590*/  PRMT R96, RZ, 0x7610, R96 ;  /* 0x00007610ff607816 */ /* 0x000fe20000000060 */
[----:B------:R1:W3:Y:S01]  /*25a0*/  @!P4 LDG.E.U16 R103, desc[UR14][R114.64] ;  /* 0x0000000e7267c981 */ /* 0x0002e2000c1e1500 */
[----:B------:R-:W-:Y:S01]  /*25b0*/  LOP3.LUT R98, R4, 0x18, RZ, 0xfc, !PT ;  /* 0x0000001804627812 */ /* 0x000fe200078efcff */
[----:B------:R-:W-:Y:S01]  /*25c0*/  IMAD.WIDE R112, R18, 0x2, R116 ;  /* 0x0000000212707825 */ /* 0x000fe200078e0274 */
[----:B0-----:R-:W-:-:S02]  /*25d0*/  PRMT R105, RZ, 0x7610, R105 ;  /* 0x00007610ff697816 */ /* 0x001fc40000000069 */
[----:B------:R-:W-:Y:S01]  /*25e0*/  LOP3.LUT R100, R4, 0x1a, RZ, 0xfc, !PT ;  /* 0x0000001a04647812 */ /* 0x000fe200078efcff */
[----:B------:R0:W3:Y:S01]  /*25f0*/  @!P5 LDG.E.U16 R96, desc[UR14][R110.64] ;  /* 0x0000000e6e60d981 */ /* 0x0000e2000c1e1500 */
[----:B------:R-:W-:Y:S01]  /*2600*/  ISETP.GE.AND P4, PT, R98, UR40, PT ;  /* 0x0000002862007c0c */ /* 0x000fe2000bf86270 */
[----:B------:R-:W-:Y:S01]  /*2610*/  IMAD.WIDE R118, R74, 0x2, R116 ;  /* 0x000000024a767825 */ /* 0x000fe200078e0274 */
[----:B------:R-:W-:Y:S01]  /*2620*/  LOP3.LUT R98, R4, 0x1c, RZ, 0xfc, !PT ;  /* 0x0000001c04627812 */ /* 0x000fe200078efcff */
[----:B------:R0:W3:Y:S01]  /*2630*/  @!P6 LDG.E.U16 R105, desc[UR14][R112.64] ;  /* 0x0000000e7069e981 */ /* 0x0000e2000c1e1500 */
[----:B-----5:R-:W-:Y:S01]  /*2640*/  PRMT R107, RZ, 0x7610, R107 ;  /* 0x00007610ff6b7816 */ /* 0x020fe2000000006b */
[----:B-1----:R-:W-:Y:S01]  /*2650*/  IMAD.WIDE R114, R75, 0x2, R116 ;  /* 0x000000024b727825 */ /* 0x002fe200078e0274 */
[----:B------:R-:W-:Y:S02]  /*2660*/  PRMT R109, RZ, 0x7610, R109 ;  /* 0x00007610ff6d7816 */ /* 0x000fe4000000006d */
[----:B------:R-:W-:-:S02]  /*2670*/  ISETP.GE.AND P5, PT, R100, UR40, PT ;  /* 0x0000002864007c0c */ /* 0x000fc4000bfa6270 */
[----:B------:R-:W-:Y:S02]  /*2680*/  LEA.HI R100, R7, 0x1e, RZ, 0x1a ;  /* 0x0000001e07647811 */ /* 0x000fe400078fd0ff */
[----:B------:R-:W-:Y:S01]  /*2690*/  LOP3.LUT R102, R4, 0x20, RZ, 0xfc, !PT ;  /* 0x0000002004667812 */ /* 0x000fe200078efcff */
[----:B------:R-:W-:Y:S01]  /*26a0*/  IMAD.WIDE R120, R73, 0x2, R116 ;  /* 0x0000000249787825 */ /* 0x000fe200078e0274 */
[----:B------:R-:W-:Y:S01]  /*26b0*/  ISETP.GE.AND P6, PT, R98, UR40, PT ;  /* 0x0000002862007c0c */ /* 0x000fe2000bfc6270 */
[----:B------:R1:W5:Y:S01]  /*26c0*/  @!P0 LDG.E.U16 R107, desc[UR14][R114.64] ;  /* 0x0000000e726b8981 */ /* 0x000362000c1e1500 */
[----:B------:R-:W-:Y:S01]  /*26d0*/  PRMT R98, RZ, 0x7610, R98 ;  /* 0x00007610ff627816 */ /* 0x000fe20000000062 */
[----:B------:R-:W-:Y:S01]  /*26e0*/  IMAD.WIDE R122, R72, 0x2, R116 ;  /* 0x00000002487a7825 */ /* 0x000fe200078e0274 */
[----:B0-----:R-:W-:Y:S01]  /*26f0*/  PRMT R111, RZ, 0x7610, R111 ;  /* 0x00007610ff6f7816 */ /* 0x001fe2000000006f */
[----:B------:R0:W3:Y:S01]  /*2700*/  @!P1 LDG.E.U16 R109, desc[UR14][R118.64] ;  /* 0x0000000e766d9981 */ /* 0x0000e2000c1e1500 */
[----:B------:R-:W-:-:S02]  /*2710*/  ISETP.GE.AND P0, PT, R100, UR40, PT ;  /* 0x0000002864007c0c */ /* 0x000fc4000bf06270 */
[----:B------:R-:W-:Y:S01]  /*2720*/  ISETP.GE.AND P1, PT, R102, UR40, PT ;  /* 0x0000002866007c0c */ /* 0x000fe2000bf26270 */
[----:B------:R0:W3:Y:S01]  /*2730*/  @!P2 LDG.E.U16 R98, desc[UR14][R120.64] ;  /* 0x0000000e7862a981 */ /* 0x0000e2000c1e1500 */
[C---:B------:R-:W-:Y:S02]  /*2740*/  LOP3.LUT R100, R4.reuse, 0x22, RZ, 0xfc, !PT ;  /* 0x0000002204647812 */ /* 0x040fe400078efcff */
[----:B------:R-:W-:Y:S01]  /*2750*/  LOP3.LUT R102, R4, 0x24, RZ, 0xfc, !PT ;  /* 0x0000002404667812 */ /* 0x000fe200078efcff */
[----:B------:R-:W-:Y:S01]  /*2760*/  IMAD.WIDE R124, R71, 0x2, R116 ;  /* 0x00000002477c7825 */ /* 0x000fe200078e0274 */
[----:B------:R-:W-:Y:S01]  /*2770*/  PRMT R113, RZ, 0x7610, R113 ;  /* 0x00007610ff717816 */ /* 0x000fe20000000071 */
[----:B------:R-:W3:Y:S01]  /*2780*/  @!P3 LDG.E.U16 R111, desc[UR14][R122.64] ;  /* 0x0000000e7a6fb981 */ /* 0x000ee2000c1e1500 */
[----:B-1----:R-:W-:Y:S01]  /*2790*/  PRMT R115, RZ, 0x7610, R115 ;  /* 0x00007610ff737816 */ /* 0x002fe20000000073 */
[----:B0-----:R-:W-:Y:S01]  /*27a0*/  IMAD.WIDE R118, R70, 0x2, R116 ;  /* 0x0000000246767825 */ /* 0x001fe200078e0274 */
        /* <DEDUP_REMOVED lines=8> */
[----:B------:R-:W-:Y:S02]  /*2830*/  ISETP.GE.AND P4, PT, R100, UR40, PT ;  /* 0x0000002864007c0c */ /* 0x000fe4000bf86270 */
[----:B------:R-:W-:Y:S01]  /*2840*/  ISETP.GE.AND P5, PT, R102, UR40, PT ;  /* 0x0000002866007c0c */ /* 0x000fe2000bfa6270 */
[----:B------:R-:W-:Y:S01]  /*2850*/  IMAD.WIDE R120, R69, 0x2, R116 ;  /* 0x0000000245787825 */ /* 0x000fe200078e0274 */
[----:B------:R-:W-:Y:S01]  /*2860*/  PRMT R100, RZ, 0x7610, R100 ;  /* 0x00007610ff647816 */ /* 0x000fe20000000064 */
[----:B------:R-:W3:Y:S01]  /*2870*/  @!P0 LDG.E.U16 R159, desc[UR14][R126.64] ;  /* 0x0000000e7e9f8981 */ /* 0x000ee2000c1e1500 */
[----:B------:R-:W-:Y:S01]  /*2880*/  LOP3.LUT R102, R4, 0x2c, RZ, 0xfc, !PT ;  /* 0x0000002c04667812 */ /* 0x000fe200078efcff */
[----:B0-----:R-:W-:Y:S01]  /*2890*/  IMAD.WIDE R124, R67, 0x2, R116 ;  /* 0x00000002437c7825 */ /* 0x001fe200078e0274 */
[----:B------:R-:W-:-:S02]  /*28a0*/  PRMT R163, RZ, 0x7610, R163 ;  /* 0x00007610ffa37816 */ /* 0x000fc400000000a3 */
[----:B------:R-:W-:Y:S01]  /*28b0*/  LOP3.LUT R104, R4, 0x2a, RZ, 0xfc, !PT ;  /* 0x0000002a04687812 */ /* 0x000fe200078efcff */
[----:B------:R0:W3:Y:S01]  /*28c0*/  @!P6 LDG.E.U16 R100, desc[UR14][R120.64] ;  /* 0x0000000e7864e981 */ /* 0x0000e2000c1e1500 */
[----:B------:R-:W-:Y:S01]  /*28d0*/  ISETP.GE.AND P0, PT, R102, UR40, PT ;  /* 0x0000002866007c0c */ /* 0x000fe2000bf06270 */
[----:B------:R-:W-:Y:S01]  /*28e0*/  IMAD.WIDE R122, R68, 0x2, R116 ;  /* 0x00000002447a7825 */ /* 0x000fe200078e0274 */
[----:B------:R-:W-:Y:S01]  /*28f0*/  PRMT R161, RZ, 0x7610, R161 ;  /* 0x00007610ffa17816 */ /* 0x000fe200000000a1 */
[----:B------:R-:W3:Y:S01]  /*2900*/  @!P2 LDG.E.U16 R163, desc[UR14][R124.64] ;  /* 0x0000000e7ca3a981 */ /* 0x000ee2000c1e1500 */
[----:B------:R-:W-:Y:S02]  /*2910*/  LOP3.LUT R102, R4, 0x30, RZ, 0xfc, !PT ;  /* 0x0000003004667812 */ /* 0x000fe400078efcff */
[----:B------:R-:W-:Y:S02]  /*2920*/  ISETP.GE.AND P6, PT, R104, UR40, PT ;  /* 0x0000002868007c0c */ /* 0x000fe4000bfc6270 */
[----:B------:R-:W-:Y:S01]  /*2930*/  LEA.HI R104, R7, 0x2e, RZ, 0x1a ;  /* 0x0000002e07687811 */ /* 0x000fe200078fd0ff */
[----:B0-----:R-:W-:Y:S01]  /*2940*/  IMAD.WIDE R120, R65, 0x2, R116 ;  /* 0x0000000241787825 */ /* 0x001fe200078e0274 */
[----:B------:R-:W-:Y:S01]  /*2950*/  PRMT R165, RZ, 0x7610, R165 ;  /* 0x00007610ffa57816 */ /* 0x000fe200000000a5 */
[----:B------:R0:W3:Y:S01]  /*2960*/  @!P1 LDG.E.U16 R161, desc[UR14][R122.64] ;  /* 0x0000000e7aa19981 */ /* 0x0000e2000c1e1500 */
[----:B------:R-:W-:Y:S01]  /*2970*/  ISETP.GE.AND P2, PT, R102, UR40, PT ;  /* 0x0000002866007c0c */ /* 0x000fe2000bf46270 */
[----:B------:R-:W-:Y:S01]  /*2980*/  IMAD.WIDE R118, R66, 0x2, R116 ;  /* 0x0000000242767825 */ /* 0x000fe200078e0274 */
[----:B------:R-:W-:-:S02]  /*2990*/  PRMT R102, RZ, 0x7610, R102 ;  /* 0x00007610ff667816 */ /* 0x000fc40000000066 */
[----:B------:R-:W-:Y:S01]  /*29a0*/  LOP3.LUT R106, R4, 0x34, RZ, 0xfc, !PT ;  /* 0x00000034046a7812 */ /* 0x000fe200078efcff */
[----:B------:R-:W-:Y:S01]  /*29b0*/  IMAD.WIDE R126, R64, 0x2, R116 ;  /* 0x00000002407e7825 */ /* 0x000fe200078e0274 */
[----:B------:R-:W-:Y:S01]  /*29c0*/  ISETP.GE.AND P1, PT, R104, UR40, PT ;  /* 0x0000002868007c0c */ /* 0x000fe2000bf26270 */
[----:B------:R-:W3:Y:S01]  /*29d0*/  @!P4 LDG.E.U16 R165, desc[UR14][R120.64] ;  /* 0x0000000e78a5c981 */ /* 0x000ee2000c1e1500 */
[----:B------:R-:W-:Y:S02]  /*29e0*/  PRMT R167, RZ, 0x7610, R167 ;  /* 0x00007610ffa77816 */ /* 0x000fe400000000a7 */
[----:B------:R-:W-:Y:S01]  /*29f0*/  LOP3.LUT R104, R4, 0x32, RZ, 0xfc, !PT ;  /* 0x0000003204687812 */ /* 0x000fe200078efcff */
[----:B------:R1:W3:Y:S01]  /*2a00*/  @!P3 LDG.E.U16 R102, desc[UR14][R118.64] ;  /* 0x0000000e7666b981 */ /* 0x0002e2000c1e1500 */
[----:B------:R-:W-:Y:S02]  /*2a10*/  ISETP.GE.AND P4, PT, R106, UR40, PT ;  /* 0x000000286a007c0c */ /* 0x000fe4000bf86270 */
[----:B------:R-:W-:Y:S01]  /*2a20*/  LOP3.LUT R106, R4, 0x36, RZ, 0xfc, !PT ;  /* 0x00000036046a7812 */ /* 0x000fe200078efcff */
[----:B------:R1:W3:Y:S01]  /*2a30*/  @!P5 LDG.E.U16 R167, desc[UR14][R126.64] ;  /* 0x0000000e7ea7d981 */ /* 0x0002e2000c1e1500 */
[----:B------:R-:W-:Y:S01]  /*2a40*/  ISETP.GE.AND P3, PT, R104, UR40, PT ;  /* 0x0000002868007c0c */ /* 0x000fe2000bf66270 */
[----:B0-----:R-:W-:Y:S01]  /*2a50*/  IMAD.WIDE R122, R63, 0x2, R116 ;  /* 0x000000023f7a7825 */ /* 0x001fe200078e0274 */
[----:B------:R-:W-:-:S02]  /*2a60*/  PRMT R169, RZ, 0x7610, R169 ;  /* 0x00007610ffa97816 */ /* 0x000fc400000000a9 */
[----:B------:R-:W-:Y:S01]  /*2a70*/  PRMT R104, RZ, 0x7610, R104 ;  /* 0x00007610ff687816 */ /* 0x000fe20000000068 */
[--C-:B------:R-:W-:Y:S01]  /*2a80*/  IMAD.WIDE R124, R62, 0x2, R116.reuse ;  /* 0x000000023e7c7825 */ /* 0x100fe200078e0274 */
[----:B------:R-:W-:Y:S02]  /*2a90*/  ISETP.GE.AND P5, PT, R106, UR40, PT ;  /* 0x000000286a007c0c */ /* 0x000fe4000bfa6270 */
[C---:B------:R-:W-:Y:S01]  /*2aa0*/  LOP3.LUT R108, R4.reuse, 0x38, RZ, 0xfc, !PT ;  /* 0x00000038046c7812 */ /* 0x040fe200078efcff */
[----:B------:R0:W3:Y:S01]  /*2ab0*/  @!P6 LDG.E.U16 R169, desc[UR14][R122.64] ;  /* 0x0000000e7aa9e981 */ /* 0x0000e2000c1e1500 */
[----:B------:R-:W-:Y:S01]  /*2ac0*/  LOP3.LUT R106, R4, 0x3a, RZ, 0xfc, !PT ;  /* 0x0000003a046a7812 */ /* 0x000fe200078efcff */
[----:B-1----:R-:W-:Y:S01]  /*2ad0*/  IMAD.WIDE R118, R16, 0x2, R116 ;  /* 0x0000000210767825 */ /* 0x002fe200078e0274 */
[----:B------:R-:W-:Y:S01]  /*2ae0*/  PRMT R171, RZ, 0x7610, R171 ;  /* 0x00007610ffab7816 */ /* 0x000fe200000000ab */
[----:B------:R1:W3:Y:S01]  /*2af0*/  @!P0 LDG.E.U16 R104, desc[UR14][R124.64] ;  /* 0x0000000e7c688981 */ /* 0x0002e2000c1e1500 */
[----:B------:R-:W-:Y:S01]  /*2b00*/  PRMT R173, RZ, 0x7610, R173 ;  /* 0x00007610ffad7816 */ /* 0x000fe200000000ad */
[----:B------:R-:W-:Y:S01]  /*2b10*/  IMAD.WIDE R120, R61, 0x2, R116 ;  /* 0x000000023d787825 */ /* 0x000fe200078e0274 */
[----:B------:R-:W-:-:S02]  /*2b20*/  ISETP.GE.AND P6, PT, R108, UR40, PT ;  /* 0x000000286c007c0c */ /* 0x000fc4000bfc6270 */
[----:B------:R-:W-:Y:S01]  /*2b30*/  ISETP.GE.AND P0, PT, R106, UR40, PT ;  /* 0x000000286a007c0c */ /* 0x000fe2000bf06270 */
[----:B------:R-:W-:Y:S01]  /*2b40*/  IMAD.WIDE R126, R60, 0x2, R116 ;  /* 0x000000023c7e7825 */ /* 0x000fe200078e0274 */
[----:B------:R-:W-:Y:S01]  /*2b50*/  LOP3.LUT R106, R4, 0x3c, RZ, 0xfc, !PT ;  /* 0x0000003c046a7812 */ /* 0x000fe200078efcff */
[----:B------:R1:W3:Y:S01]  /*2b60*/  @!P1 LDG.E.U16 R171, desc[UR14][R118.64] ;  /* 0x0000000e76ab9981 */ /* 0x0002e2000c1e1500 */
[----:B------:R-:W-:Y:S02]  /*2b70*/  LEA.HI R108, R7, 0x3e, RZ, 0x1a ;  /* 0x0000003e076c7811 */ /* 0x000fe400078fd0ff */
[----:B------:R-:W-:Y:S01]  /*2b80*/  PRMT R175, RZ, 0x7610, R175 ;  /* 0x00007610ffaf7816 */ /* 0x000fe200000000af */
[----:B------:R1:W3:Y:S01]  /*2b90*/  @!P2 LDG.E.U16 R173, desc[UR14][R120.64] ;  /* 0x0000000e78ada981 */ /* 0x0002e2000c1e1500 */
[----:B------:R-:W-:Y:S02]  /*2ba0*/  ISETP.GE.AND P1, PT, R106, UR40, PT ;  /* 0x000000286a007c0c */ /* 0x000fe4000bf26270 */
[----:B------:R-:W-:Y:S01]  /*2bb0*/  ISETP.GE.AND P2, PT, R108, UR40, PT ;  /* 0x000000286c007c0c */ /* 0x000fe2000bf46270 */
[----:B0-----:R-:W-:Y:S01]  /*2bc0*/  IMAD.WIDE R122, R59, 0x2, R116 ;  /* 0x000000023b7a7825 */ /* 0x001fe200078e0274 */
[----:B------:R-:W-:Y:S01]  /*2bd0*/  PRMT R106, RZ, 0x7610, R106 ;  /* 0x00007610ff6a7816 */ /* 0x000fe2000000006a */
[----:B------:R0:W3:Y:S01]  /*2be0*/  @!P3 LDG.E.U16 R175, desc[UR14][R126.64] ;  /* 0x0000000e7eafb981 */ /* 0x0000e2000c1e1500 */
[----:B------:R-:W-:Y:S01]  /*2bf0*/  LOP3.LUT R108, R4, 0x40, RZ, 0xfc, !PT ;  /* 0x00000040046c7812 */ /* 0x000fe200078efcff */
[----:B-1----:R-:W-:Y:S01]  /*2c00*/  IMAD.WIDE R124, R58, 0x2, R116 ;  /* 0x000000023a7c7825 */ /* 0x002fe200078e0274 */
[----:B------:R-:W-:-:S02]  /*2c10*/  PRMT R177, RZ, 0x7610, R177 ;  /* 0x00007610ffb17816 */ /* 0x000fc400000000b1 */
[----:B------:R-:W-:Y:S01]  /*2c20*/  LOP3.LUT R110, R4, 0x42, RZ, 0xfc, !PT ;  /* 0x00000042046e7812 */ /* 0x000fe200078efcff */
[----:B------:R1:W3:Y:S01]  /*2c30*/  @!P4 LDG.E.U16 R106, desc[UR14][R122.64] ;  /* 0x0000000e7a6ac981 */ /* 0x0002e2000c1e1500 */
[----:B------:R-:W-:Y:S01]  /*2c40*/  ISETP.GE.AND P3, PT, R108, UR40, PT ;  /* 0x000000286c007c0c */ /* 0x000fe2000bf66270 */
[----:B------:R-:W-:Y:S01]  /*2c50*/  IMAD.WIDE R118, R57, 0x2, R116 ;  /* 0x0000000239767825 */ /* 0x000fe200078e0274 */
[----:B------:R-:W-:Y:S01]  /*2c60*/  LOP3.LUT R108, R4, 0x44, RZ, 0xfc, !PT ;  /* 0x00000044046c7812 */ /* 0x000fe200078efcff */
[----:B------:R1:W3:Y:S01]  /*2c70*/  @!P5 LDG.E.U16 R177, desc[UR14][R124.64] ;  /* 0x0000000e7cb1d981 */ /* 0x0002e2000c1e1500 */
[----:B------:R-:W-:Y:S01]  /*2c80*/  PRMT R179, RZ, 0x7610, R179 ;  /* 0x00007610ffb37816 */ /* 0x000fe200000000b3 */
[----:B------:R-:W-:Y:S01]  /*2c90*/  IMAD.WIDE R120, R56, 0x2, R116 ;  /* 0x0000000238787825 */ /* 0x000fe200078e0274 */
[----:B------:R-:W-:Y:S02]  /*2ca0*/  PRMT R181, RZ, 0x7610, R181 ;  /* 0x00007610ffb57816 */ /* 0x000fe400000000b5 */
[----:B------:R-:W-:-:S02]  /*2cb0*/  ISETP.GE.AND P4, PT, R110, UR40, PT ;  /* 0x000000286e007c0c */ /* 0x000fc4000bf86270 */
[C---:B------:R-:W-:Y:S02]  /*2cc0*/  LOP3.LUT R110, R4.reuse, 0x46, RZ, 0xfc, !PT ;  /* 0x00000046046e7812 */ /* 0x040fe400078efcff */
[----:B------:R-:W-:Y:S01]  /*2cd0*/  LOP3.LUT R112, R4, 0x48, RZ, 0xfc, !PT ;  /* 0x0000004804707812 */ /* 0x000fe200078efcff */
[----:B0-----:R-:W-:Y:S01]  /*2ce0*/  IMAD.WIDE R126, R55, 0x2, R116 ;  /* 0x00000002377e7825 */ /* 0x001fe200078e0274 */
[----:B------:R-:W-:Y:S01]  /*2cf0*/  ISETP.GE.AND P5, PT, R108, UR40, PT ;  /* 0x000000286c007c0c */ /* 0x000fe2000bfa6270 */
[----:B------:R0:W3:Y:S01]  /*2d00*/  @!P6 LDG.E.U16 R179, desc[UR14][R118.64] ;  /* 0x0000000e76b3e981 */ /* 0x0000e2000c1e1500 */
[----:B------:R-:W-:Y:S01]  /*2d10*/  PRMT R108, RZ, 0x7610, R108 ;  /* 0x00007610ff6c7816 */ /* 0x000fe2000000006c */
[----:B-1----:R-:W-:Y:S01]  /*2d20*/  IMAD.WIDE R122, R15, 0x2, R116 ;  /* 0x000000020f7a7825 */ /* 0x002fe200078e0274 */
[----:B------:R-:W-:Y:S01]  /*2d30*/  PRMT R183, RZ, 0x7610, R183 ;  /* 0x00007610ffb77816 */ /* 0x000fe200000000b7 */
[----:B------:R-:W3:Y:S01]  /*2d40*/  @!P0 LDG.E.U16 R181, desc[UR14][R120.64] ;  /* 0x0000000e78b58981 */ /* 0x000ee2000c1e1500 */
        /* <DEDUP_REMOVED lines=8> */
[----:B------:R-:W-:Y:S01]  /*2dd0*/  PRMT R187, RZ, 0x7610, R187 ;  /* 0x00007610ffbb7816 */ /* 0x000fe200000000bb */
[----:B0-----:R-:W-:Y:S01]  /*2de0*/  IMAD.WIDE R118, R53, 0x2, R116 ;  /* 0x0000000235767825 */ /* 0x001fe200078e0274 */
[----:B------:R-:W-:-:S02]  /*2df0*/  ISETP.GE.AND P1, PT, R110, UR40, PT ;  /* 0x000000286e007c0c */ /* 0x000fc4000bf26270 */
[----:B------:R-:W-:Y:S01]  /*2e00*/  ISETP.GE.AND P2, PT, R112, UR40, PT ;  /* 0x0000002870007c0c */ /* 0x000fe2000bf46270 */
[----:B------:R0:W3:Y:S01]  /*2e10*/  @!P3 LDG.E.U16 R185, desc[UR14][R124.64] ;  /* 0x0000000e7cb9b981 */ /* 0x0000e2000c1e1500 */
[----:B------:R-:W-:Y:S02]  /*2e20*/  LEA.HI R110, R7, 0x4e, RZ, 0x1a ;  /* 0x0000004e076e7811 */ /* 0x000fe400078fd0ff */
[----:B------:R-:W-:Y:S01]  /*2e30*/  LOP3.LUT R112, R4, 0x50, RZ, 0xfc, !PT ;  /* 0x0000005004707812 */ /* 0x000fe200078efcff */
[----:B-1----:R-:W-:Y:S01]  /*2e40*/  IMAD.WIDE R126, R51, 0x2, R116 ;  /* 0x00000002337e7825 */ /* 0x002fe200078e0274 */
[----:B------:R-:W-:Y:S01]  /*2e50*/  PRMT R189, RZ, 0x7610, R189 ;  /* 0x00007610ffbd7816 */ /* 0x000fe200000000bd */
[----:B------:R1:W3:Y:S01]  /*2e60*/  @!P4 LDG.E.U16 R187, desc[UR14][R118.64] ;  /* 0x0000000e76bbc981 */ /* 0x0002e2000c1e1500 */
        /* <DEDUP_REMOVED lines=13> */
[----:B------:R0:W3:Y:S01]  /*2f40*/  @!P1 LDG.E.U16 R193, desc[UR14][R124.64] ;  /* 0x0000000e7cc19981 */ /* 0x0000e2000c1e1500 */
[----:B------:R-:W-:Y:S02]  /*2f50*/  LOP3.LUT R112, R4, 0x58, RZ, 0xfc, !PT ;  /* 0x0000005804707812 */ /* 0x000fe400078efcff */
[----:B------:R-:W-:Y:S02]  /*2f60*/  ISETP.GE.AND P5, PT, R114, UR40, PT ;  /* 0x0000002872007c0c */ /* 0x000fe4000bfa6270 */
[----:B------:R-:W-:Y:S01]  /*2f70*/  LOP3.LUT R114, R4, 0x56, RZ, 0xfc, !PT ;  /* 0x0000005604727812 */ /* 0x000fe200078efcff */
[----:B------:R-:W3:Y:S01]  /*2f80*/  @!P0 LDG.E.U16 R191, desc[UR14][R122.64] ;  /* 0x0000000e7abf8981 */ /* 0x000ee2000c1e1500 */
[----:B------:R-:W-:Y:S01]  /*2f90*/  ISETP.GE.AND P1, PT, R112, UR40, PT ;  /* 0x0000002870007c0c */ /* 0x000fe2000bf26270 */
[----:B-1----:R-:W-:Y:S01]  /*2fa0*/  IMAD.WIDE R118, R48, 0x2, R116 ;  /* 0x0000000230767825 */ /* 0x002fe200078e0274 */
[----:B------:R-:W-:-:S02]  /*2fb0*/  PRMT R112, RZ, 0x7610, R112 ;  /* 0x00007610ff707816 */ /* 0x000fc40000000070 */
[----:B------:R-:W-:Y:S01]  /*2fc0*/  ISETP.GE.AND P0, PT, R114, UR40, PT ;  /* 0x0000002872007c0c */ /* 0x000fe2000bf06270 */
[----:B0-----:R-:W-:Y:S01]  /*2fd0*/  IMAD.WIDE R120, R14, 0x2, R116 ;  /* 0x000000020e787825 */ /* 0x001fe200078e0274 */
[----:B------:R-:W-:Y:S02]  /*2fe0*/  PRMT R195, RZ, 0x7610, R195 ;  /* 0x00007610ffc37816 */ /* 0x000fe400000000c3 */
[C---:B------:R-:W-:Y:S01]  /*2ff0*/  LOP3.LUT R114, R4.reuse, 0x5a, RZ, 0xfc, !PT ;  /* 0x0000005a04727812 */ /* 0x040fe200078efcff */
[----:B------:R0:W3:Y:S01]  /*3000*/  @!P2 LDG.E.U16 R112, desc[UR14][R118.64] ;  /* 0x0000000e7670a981 */ /* 0x0000e2000c1e1500 */
[----:B------:R-:W-:Y:S02]  /*3010*/  LOP3.LUT R128, R4, 0x5c, RZ, 0xfc, !PT ;  /* 0x0000005c04807812 */ /* 0x000fe400078efcff */
[----:B------:R-:W-:Y:S01]  /*3020*/  ISETP.GE.AND P2, PT, R114, UR40, PT ;  /* 0x0000002872007c0c */ /* 0x000fe2000bf46270 */
[----:B------:R-:W-:Y:S01]  /*3030*/  IMAD.WIDE R126, R47, 0x2, R116 ;  /* 0x000000022f7e7825 */ /* 0x000fe200078e0274 */
[----:B------:R-:W-:Y:S01]  /*3040*/  PRMT R197, RZ, 0x7610, R197 ;  /* 0x00007610ffc57816 */ /* 0x000fe200000000c5 */
[----:B------:R1:W3:Y:S01]  /*3050*/  @!P3 LDG.E.U16 R195, desc[UR14][R120.64] ;  /* 0x0000000e78c3b981 */ /* 0x0002e2000c1e1500 */
[----:B------:R-:W-:Y:S01]  /*3060*/  PRMT R114, RZ, 0x7610, R114 ;  /* 0x00007610ff727816 */ /* 0x000fe20000000072 */
[----:B------:R-:W-:Y:S01]  /*3070*/  IMAD.WIDE R124, R45, 0x2, R116 ;  /* 0x000000022d7c7825 */ /* 0x000fe200078e0274 */
[----:B------:R-:W-:-:S02]  /*3080*/  ISETP.GE.AND P3, PT, R128, UR40, PT ;  /* 0x0000002880007c0c */ /* 0x000fc4000bf66270 */
[----:B------:R-:W-:Y:S01]  /*3090*/  LEA.HI R128, R7, 0x5e, RZ, 0x1a ;  /* 0x0000005e07807811 */ /* 0x000fe200078fd0ff */
[----:B------:R1:W3:Y:S01]  /*30a0*/  @!P4 LDG.E.U16 R197, desc[UR14][R126.64] ;  /* 0x0000000e7ec5c981 */ /* 0x0002e2000c1e1500 */
[----:B0-----:R-:W-:Y:S01]  /*30b0*/  LOP3.LUT R118, R4, 0x62, RZ, 0xfc, !PT ;  /* 0x0000006204767812 */ /* 0x001fe200078efcff */
[----:B------:R-:W-:Y:S01]  /*30c0*/  IMAD.WIDE R122, R46, 0x2, R116 ;  /* 0x000000022e7a7825 */ /* 0x000fe200078e0274 */
[----:B------:R-:W-:Y:S01]  /*30d0*/  PRMT R199, RZ, 0x7610, R199 ;  /* 0x00007610ffc77816 */ /* 0x000fe200000000c7 */
[----:B------:R-:W3:Y:S01]  /*30e0*/  @!P6 LDG.E.U16 R114, desc[UR14][R124.64] ;  /* 0x0000000e7c72e981 */ /* 0x000ee2000c1e1500 */
[----:B------:R-:W-:Y:S01]  /*30f0*/  ISETP.GE.AND P4, PT, R128, UR40, PT ;  /* 0x0000002880007c0c */ /* 0x000fe2000bf86270 */
[----:B-1----:R-:W-:Y:S01]  /*3100*/  IMAD.WIDE R120, R43, 0x2, R116 ;  /* 0x000000022b787825 */ /* 0x002fe200078e0274 */
[----:B------:R-:W-:Y:S02]  /*3110*/  ISETP.GE.AND P6, PT, R118, UR40, PT ;  /* 0x0000002876007c0c */ /* 0x000fe4000bfc6270 */
[----:B------:R-:W-:Y:S01]  /*3120*/  PRMT R201, RZ, 0x7610, R201 ;  /* 0x00007610ffc97816 */ /* 0x000fe200000000c9 */
[----:B------:R-:W-:Y:S01]  /*3130*/  IMAD.WIDE R118, R44, 0x2, R116 ;  /* 0x000000022c767825 */ /* 0x000fe200078e0274 */
[----:B------:R-:W-:Y:S01]  /*3140*/  PRMT R203, RZ, 0x7610, R203 ;  /* 0x00007610ffcb7816 */ /* 0x000fe200000000cb */
[----:B------:R0:W3:Y:S01]  /*3150*/  @!P5 LDG.E.U16 R199, desc[UR14][R122.64] ;  /* 0x0000000e7ac7d981 */ /* 0x0000e2000c1e1500 */
[----:B------:R-:W-:-:S02]  /*3160*/  LOP3.LUT R129, R4, 0x60, RZ, 0xfc, !PT ;  /* 0x0000006004817812 */ /* 0x000fc400078efcff */
[C---:B------:R-:W-:Y:S01]  /*3170*/  LOP3.LUT R126, R4.reuse, 0x64, RZ, 0xfc, !PT ;  /* 0x00000064047e7812 */ /* 0x040fe200078efcff */
[----:B------:R1:W3:Y:S01]  /*3180*/  @!P0 LDG.E.U16 R201, desc[UR14][R118.64] ;  /* 0x0000000e76c98981 */ /* 0x0002e2000c1e1500 */
[----:B------:R-:W-:Y:S02]  /*3190*/  LOP3.LUT R127, R4, 0x66, RZ, 0xfc, !PT ;  /* 0x00000066047f7812 */ /* 0x000fe400078efcff */
[----:B------:R-:W-:Y:S01]  /*31a0*/  PRMT R205, RZ, 0x7610, R205 ;  /* 0x00007610ffcd7816 */ /* 0x000fe200000000cd */
[----:B------:R1:W3:Y:S01]  /*31b0*/  @!P1 LDG.E.U16 R203, desc[UR14][R120.64] ;  /* 0x0000000e78cb9981 */ /* 0x0002e2000c1e1500 */
[--C-:B0-----:R-:W-:Y:S01]  /*31c0*/  IMAD.WIDE R122, R42, 0x2, R116.reuse ;  /* 0x000000022a7a7825 */ /* 0x101fe200078e0274 */
[----:B------:R-:W-:Y:S02]  /*31d0*/  ISETP.GE.AND P5, PT, R129, UR40, PT ;  /* 0x0000002881007c0c */ /* 0x000fe4000bfa6270 */
[----:B------:R-:W-:Y:S02]  /*31e0*/  ISETP.GE.AND P0, PT, R126, UR40, PT ;  /* 0x000000287e007c0c */ /* 0x000fe4000bf06270 */
[----:B------:R-:W-:Y:S01]  /*31f0*/  ISETP.GE.AND P1, PT, R127, UR40, PT ;  /* 0x000000287f007c0c */ /* 0x000fe2000bf26270 */
[----:B------:R-:W-:Y:S01]  /*3200*/  IMAD.WIDE R126, R13, 0x2, R116 ;  /* 0x000000020d7e7825 */ /* 0x000fe200078e0274 */
[----:B------:R-:W-:Y:S01]  /*3210*/  PRMT R207, RZ, 0x7610, R207 ;  /* 0x00007610ffcf7816 */ /* 0x000fe200000000cf */
[----:B------:R-:W3:Y:S01]  /*3220*/  @!P2 LDG.E.U16 R205, desc[UR14][R122.64] ;  /* 0x0000000e7acda981 */ /* 0x000ee2000c1e1500 */
[----:B------:R-:W-:Y:S01]  /*3230*/  LOP3.LUT R128, R4, 0x68, RZ, 0xfc, !PT ;  /* 0x0000006804807812 */ /* 0x000fe200078efcff */
[----:B------:R-:W-:Y:S01]  /*3240*/  IMAD.WIDE R124, R41, 0x2, R116 ;  /* 0x00000002297c7825 */ /* 0x000fe200078e0274 */
[----:B------:R-:W-:-:S02]  /*3250*/  PRMT R158, RZ, 0x7610, R158 ;  /* 0x00007610ff9e7816 */ /* 0x000fc4000000009e */
[----:B-1----:R-:W-:Y:S01]  /*3260*/  LOP3.LUT R118, R4, 0x6c, RZ, 0xfc, !PT ;  /* 0x0000006c04767812 */ /* 0x002fe200078efcff */
[----:B------:R0:W3:Y:S01]  /*3270*/  @!P4 LDG.E.U16 R207, desc[UR14][R126.64] ;  /* 0x0000000e7ecfc981 */ /* 0x0000e2000c1e1500 */
[----:B------:R-:W-:Y:S02]  /*3280*/  ISETP.GE.AND P2, PT, R128, UR40, PT ;  /* 0x0000002880007c0c */ /* 0x000fe4000bf46270 */
[----:B------:R-:W-:Y:S01]  /*3290*/  LOP3.LUT R129, R4, 0x6a, RZ, 0xfc, !PT ;  /* 0x0000006a04817812 */ /* 0x000fe200078efcff */
[----:B------:R1:W3:Y:S01]  /*32a0*/  @!P3 LDG.E.U16 R158, desc[UR14][R124.64] ;  /* 0x0000000e7c9eb981 */ /* 0x0002e2000c1e1500 */
[----:B------:R-:W-:Y:S01]  /*32b0*/  ISETP.GE.AND P4, PT, R118, UR40, PT ;  /* 0x0000002876007c0c */ /* 0x000fe2000bf86270 */
[----:B------:R-:W-:Y:S01]  /*32c0*/  IMAD.WIDE R118, R40, 0x2, R116 ;  /* 0x0000000228767825 */ /* 0x000fe200078e0274 */
[----:B------:R-:W-:Y:S02]  /*32d0*/  PRMT R213, RZ, 0x7610, R213 ;  /* 0x00007610ffd57816 */ /* 0x000fe400000000d5 */
[----:B------:R-:W-:Y:S01]  /*32e0*/  PRMT R211, RZ, 0x7610, R211 ;  /* 0x00007610ffd37816 */ /* 0x000fe200000000d3 */
[----:B------:R-:W-:Y:S01]  /*32f0*/  IMAD.WIDE R120, R39, 0x2, R116 ;  /* 0x0000000227787825 */ /* 0x000fe200078e0274 */
[----:B------:R-:W-:-:S02]  /*3300*/  ISETP.GE.AND P3, PT, R129, UR40, PT ;  /* 0x0000002881007c0c */ /* 0x000fc4000bf66270 */
[----:B------:R-:W-:Y:S01]  /*3310*/  LEA.HI R128, R7, 0x6e, RZ, 0x1a ;  /* 0x0000006e07807811 */ /* 0x000fe200078fd0ff */
[----:B0-----:R-:W-:Y:S01]  /*3320*/  IMAD.WIDE R126, R36, 0x2, R116 ;  /* 0x00000002247e7825 */ /* 0x001fe200078e0274 */
[----:B------:R-:W-:Y:S01]  /*3330*/  LOP3.LUT R129, R4, 0x70, RZ, 0xfc, !PT ;  /* 0x0000007004817812 */ /* 0x000fe200078efcff */
[----:B------:R0:W3:Y:S01]  /*3340*/  @!P5 LDG.E.U16 R213, desc[UR14][R118.64] ;  /* 0x0000000e76d5d981 */ /* 0x0000e2000c1e1500 */
[----:B------:R-:W-:Y:S01]  /*3350*/  PRMT R217, RZ, 0x7610, R217 ;  /* 0x00007610ffd97816 */ /* 0x000fe200000000d9 */
[----:B------:R-:W-:Y:S01]  /*3360*/  IMAD.WIDE R122, R38, 0x2, R116 ;  /* 0x00000002267a7825 */ /* 0x000fe200078e0274 */
[----:B------:R-:W-:Y:S01]  /*3370*/  PRMT R160, RZ, 0x7610, R160 ;  /* 0x00007610ffa07816 */ /* 0x000fe200000000a0 */
[----:B------:R2:W3:Y:S01]  /*3380*/  @!P6 LDG.E.U16 R211, desc[UR14][R120.64] ;  /* 0x0000000e78d3e981 */ /* 0x0004e2000c1e1500 */
[----:B------:R-:W-:Y:S01]  /*3390*/  PRMT R215, RZ, 0x7610, R215 ;  /* 0x00007610ffd77816 */ /* 0x000fe200000000d7 */
[----:B-1----:R-:W-:Y:S01]  /*33a0*/  IMAD.WIDE R124, R37, 0x2, R116 ;  /* 0x00000002257c7825 */ /* 0x002fe200078e0274 */
[----:B------:R-:W-:Y:S01]  /*33b0*/  ISETP.GE.AND P5, PT, R128, UR40, PT ;  /* 0x0000002880007c0c */ /* 0x000fe2000bfa6270 */
[----:B------:R-:W3:Y:S01]  /*33c0*/  @!P2 LDG.E.U16 R217, desc[UR14][R126.64] ;  /* 0x0000000e7ed9a981 */ /* 0x000ee2000c1e1500 */
[----:B------:R-:W-:-:S02]  /*33d0*/  ISETP.GE.AND P6, PT, R129, UR40, PT ;  /* 0x0000002881007c0c */ /* 0x000fc4000bfc6270 */
[C---:B0-----:R-:W-:Y:S01]  /*33e0*/  LOP3.LUT R118, R4.reuse, 0x76, RZ, 0xfc, !PT ;  /* 0x0000007604767812 */ /* 0x041fe200078efcff */
[----:B------:R0:W3:Y:S01]  /*33f0*/  @!P0 LDG.E.U16 R160, desc[UR14][R122.64] ;  /* 0x0000000e7aa08981 */ /* 0x0000e2000c1e1500 */
[C---:B------:R-:W-:Y:S02]  /*3400*/  LOP3.LUT R128, R4.reuse, 0x72, RZ, 0xfc, !PT ;  /* 0x0000007204807812 */ /* 0x040fe400078efcff */
[----:B------:R-:W-:Y:S01]  /*3410*/  LOP3.LUT R129, R4, 0x74, RZ, 0xfc, !PT ;  /* 0x0000007404817812 */ /* 0x000fe200078efcff */
[----:B------:R1:W3:Y:S01]  /*3420*/  @!P1 LDG.E.U16 R215, desc[UR14][R124.64] ;  /* 0x0000000e7cd79981 */ /* 0x0002e2000c1e1500 */
[----:B------:R-:W-:Y:S01]  /*3430*/  ISETP.GE.AND P2, PT, R118, UR40, PT ;  /* 0x0000002876007c0c */ /* 0x000fe2000bf46270 */
[----:B------:R-:W-:Y:S01]  /*3440*/  IMAD.WIDE R118, R35, 0x2, R116 ;  /* 0x0000000223767825 */ /* 0x000fe200078e0274 */
[----:B------:R-:W-:Y:S02]  /*3450*/  PRMT R219, RZ, 0x7610, R219 ;  /* 0x00007610ffdb7816 */ /* 0x000fe400000000db */
[----:B------:R-:W-:Y:S01]  /*3460*/  PRMT R162, RZ, 0x7610, R162 ;  /* 0x00007610ffa27816 */ /* 0x000fe200000000a2 */
[----:B--2---:R-:W-:Y:S01]  /*3470*/  IMAD.WIDE R120, R34, 0x2, R116 ;  /* 0x0000000222787825 */ /* 0x004fe200078e0274 */
[----:B------:R-:W-:-:S02]  /*3480*/  ISETP.GE.AND P0, PT, R128, UR40, PT ;  /* 0x0000002880007c0c */ /* 0x000fc4000bf06270 */
[----:B------:R-:W-:Y:S01]  /*3490*/  ISETP.GE.AND P1, PT, R129, UR40, PT ;  /* 0x0000002881007c0c */ /* 0x000fe2000bf26270 */
[--C-:B0-----:R-:W-:Y:S01]  /*34a0*/  IMAD.WIDE R122, R12, 0x2, R116.reuse ;  /* 0x000000020c7a7825 */ /* 0x101fe200078e0274 */
[C---:B------:R-:W-:Y:S01]  /*34b0*/  LOP3.LUT R128, R4.reuse, 0x78, RZ, 0xfc, !PT ;  /* 0x0000007804807812 */ /* 0x040fe200078efcff */
[----:B------:R0:W2:Y:S01]  /*34c0*/  @!P3 LDG.E.U16 R219, desc[UR14][R118.64] ;  /* 0x0000000e76dbb981 */ /* 0x0000a2000c1e1500 */
[----:B------:R-:W-:Y:S01]  /*34d0*/  LOP3.LUT R129, R4, 0x7a, RZ, 0xfc, !PT ;  /* 0x0000007a04817812 */ /* 0x000fe200078efcff */
[----:B-1----:R-:W-:Y:S01]  /*34e0*/  IMAD.WIDE R124, R33, 0x2, R116 ;  /* 0x00000002217c7825 */ /* 0x002fe200078e0274 */
[----:B------:R-:W-:Y:S01]  /*34f0*/  PRMT R221, RZ, 0x7610, R221 ;  /* 0x00007610ffdd7816 */ /* 0x000fe200000000dd */
[----:B------:R-:W2:Y:S01]  /*3500*/  @!P4 LDG.E.U16 R162, desc[UR14][R120.64] ;  /* 0x0000000e78a2c981 */ /* 0x000ea2000c1e1500 */
[----:B------:R-:W-:Y:S02]  /*3510*/  PRMT R229, RZ, 0x7610, R229 ;  /* 0x00007610ffe57816 */ /* 0x000fe400000000e5 */
[----:B------:R-:W-:-:S02]  /*3520*/  ISETP.GE.AND P3, PT, R128, UR40, PT ;  /* 0x0000002880007c0c */ /* 0x000fc4000bf66270 */
[----:B------:R-:W-:Y:S01]  /*3530*/  ISETP.GE.AND P4, PT, R129, UR40, PT ;  /* 0x0000002881007c0c */ /* 0x000fe2000bf86270 */
[----:B------:R-:W2:Y:S01]  /*3540*/  @!P5 LDG.E.U16 R221, desc[UR14][R122.64] ;  /* 0x0000000e7addd981 */ /* 0x000ea2000c1e1500 */
[----:B------:R-:W-:Y:S02]  /*3550*/  LOP3.LUT R128, R4, 0x7c, RZ, 0xfc, !PT ;  /* 0x0000007c04807812 */ /* 0x000fe400078efcff */
[----:B------:R-:W-:Y:S01]  /*3560*/  LEA.HI R129, R7, 0x7e, RZ, 0x1a ;  /* 0x0000007e07817811 */ /* 0x000fe200078fd0ff */
[----:B------:R-:W2:Y:S01]  /*3570*/  @!P6 LDG.E.U16 R229, desc[UR14][R124.64] ;  /* 0x0000000e7ce5e981 */ /* 0x000ea2000c1e1500 */
[----:B------:R-:W-:Y:S01]  /*3580*/  PRMT R231, RZ, 0x7610, R231 ;  /* 0x00007610ffe77816 */ /* 0x000fe200000000e7 */
[----:B0-----:R-:W-:Y:S01]  /*3590*/  IMAD.WIDE R118, R22, 0x2, R116 ;  /* 0x0000000216767825 */ /* 0x001fe200078e0274 */
[----:B------:R-:W-:Y:S02]  /*35a0*/  ISETP.GE.AND P5, PT, R128, UR40, PT ;  /* 0x0000002880007c0c */ /* 0x000fe4000bfa6270 */
[----:B------:R-:W-:-:S02]  /*35b0*/  ISETP.GE.AND P6, PT, R129, UR40, PT ;  /* 0x0000002881007c0c */ /* 0x000fc4000bfc6270 */
[----:B------:R0:W2:Y:S01]  /*35c0*/  @!P2 LDG.E.U16 R231, desc[UR14][R118.64] ;  /* 0x0000000e76e7a981 */ /* 0x0000a2000c1e1500 */
[----:B------:R-:W-:Y:S01]  /*35d0*/  PRMT R227, RZ, 0x7610, R227 ;  /* 0x00007610ffe37816 */ /* 0x000fe200000000e3 */
[----:B------:R-:W-:Y:S01]  /*35e0*/  IMAD.WIDE R126, R32, 0x2, R116 ;  /* 0x00000002207e7825 */ /* 0x000fe200078e0274 */
[----:B------:R-:W-:Y:S02]  /*35f0*/  PRMT R166, RZ, 0x7610, R166 ;  /* 0x00007610ffa67816 */ /* 0x000fe400000000a6 */
[----:B------:R-:W-:Y:S01]  /*3600*/  PRMT R233, RZ, 0x7610, R233 ;  /* 0x00007610ffe97816 */ /* 0x000fe200000000e9 */
[----:B------:R-:W-:Y:S01]  /*3610*/  IMAD.WIDE R132, R23, 0x2, R116 ;  /* 0x0000000217847825 */ /* 0x000fe200078e0274 */
[----:B------:R-:W-:Y:S01]  /*3620*/  PRMT R235, RZ, 0x7610, R235 ;  /* 0x00007610ffeb7816 */ /* 0x000fe200000000eb */
[----:B------:R-:W2:Y:S01]  /*3630*/  @!P0 LDG.E.U16 R227, desc[UR14][R126.64] ;  /* 0x0000000e7ee38981 */ /* 0x000ea2000c1e1500 */
[----:B------:R-:W-:Y:S01]  /*3640*/  PRMT R168, RZ, 0x7610, R168 ;  /* 0x00007610ffa87816 */ /* 0x000fe200000000a8 */
[--C-:B0-----:R-:W-:Y:S01]  /*3650*/  IMAD.MOV.U32 R119, RZ, RZ, R237.reuse ;  /* 0x000000ffff777224 */ /* 0x101fe200078e00ed */
[----:B------:R-:W-:Y:S01]  /*3660*/  PRMT R237, RZ, 0x7610, R237 ;  /* 0x00007610ffed7816 */ /* 0x000fe200000000ed */
[--C-:B------:R-:W-:Y:S01]  /*3670*/  IMAD.WIDE R120, R21, 0x2, R116.reuse ;  /* 0x0000000215787825 */ /* 0x100fe200078e0274 */
[----:B------:R-:W2:Y:S03]  /*3680*/  @!P1 LDG.E.U16 R166, desc[UR14][R132.64] ;  /* 0x0000000e84a69981 */ /* 0x000ea6000c1e1500 */
[--C-:B------:R-:W-:Y:S01]  /*3690*/  IMAD.WIDE R128, R20, 0x2, R116.reuse ;  /* 0x0000000214807825 */ /* 0x100fe200078e0274 */
[----:B------:R0:W2:Y:S03]  /*36a0*/  @!P3 LDG.E.U16 R233, desc[UR14][R120.64] ;  /* 0x0000000e78e9b981 */ /* 0x0000a6000c1e1500 */
[--C-:B------:R-:W-:Y:S01]  /*36b0*/  IMAD.WIDE R130, R19, 0x2, R116.reuse ;  /* 0x0000000213827825 */ /* 0x100fe200078e0274 */
[----:B------:R1:W2:Y:S03]  /*36c0*/  @!P4 LDG.E.U16 R235, desc[UR14][R128.64] ;  /* 0x0000000e80ebc981 */ /* 0x0002a6000c1e1500 */
[----:B------:R-:W-:Y:S01]  /*36d0*/  IMAD.WIDE R122, R11, 0x2, R116 ;  /* 0x000000020b7a7825 */ /* 0x000fe200078e0274 */
[----:B------:R-:W2:Y:S04]  /*36e0*/  @!P5 LDG.E.U16 R168, desc[UR14][R130.64] ;  /* 0x0000000e82a8d981 */ /* 0x000ea8000c1e1500 */
[----:B------:R4:W2:Y:S01]  /*36f0*/  @!P6 LDG.E.U16 R237, desc[UR14][R122.64] ;  /* 0x0000000e7aede981 */ /* 0x0008a2000c1e1500 */
[----:B------:R-:W-:Y:S01]  /*3700*/  BAR.SYNC.DEFER_BLOCKING 0x0 ;  /* 0x0000000000007b1d */ /* 0x000fe20000010000 */
[----:B------:R-:W-:Y:S01]  /*3710*/  ISETP.GE.AND P0, PT, R5, UR40, PT ;  /* 0x0000002805007c0c */ /* 0x000fe2000bf06270 */
[----:B------:R-:W-:-:S02]  /*3720*/  IMAD.MOV.U32 R118, RZ, RZ, R236 ;  /* 0x000000ffff767224 */ /* 0x000fc400078e00ec */
[----:B0-----:R-:W-:Y:S02]  /*3730*/  IMAD.MOV.U32 R120, RZ, RZ, R148 ;  /* 0x000000ffff787224 */ /* 0x001fe400078e0094 */
[----:B------:R-:W-:Y:S01]  /*3740*/  IMAD.MOV.U32 R121, RZ, RZ, R149 ;  /* 0x000000ffff797224 */ /* 0x000fe200078e0095 */
[----:B------:R-:W-:Y:S01]  /*3750*/  PRMT R170, RZ, 0x7610, R170 ;  /* 0x00007610ffaa7816 */ /* 0x000fe200000000aa */
[----:B------:R-:W-:Y:S01]  /*3760*/  IMAD.WIDE R124, R8, 0x2, R118 ;  /* 0x00000002087c7825 */ /* 0x000fe200078e0276 */
[----:B------:R-:W-:-:S03]  /*3770*/  PRMT R239, RZ, 0x7610, R239 ;  /* 0x00007610ffef7816 */ /* 0x000fc600000000ef */
[----:B------:R-:W-:Y:S01]  /*3780*/  IMAD.WIDE R126, R8, 0x2, R120 ;  /* 0x00000002087e7825 */ /* 0x000fe200078e0278 */
[----:B------:R-:W-:-:S03]  /*3790*/  PRMT R174, RZ, 0x7610, R174 ;  /* 0x00007610ffae7816 */ /* 0x000fc600000000ae */
[----:B-1----:R-:W-:Y:S02]  /*37a0*/  IMAD.MOV.U32 R128, RZ, RZ, R138 ;  /* 0x000000ffff807224 */ /* 0x002fe400078e008a */
[----:B------:R-:W-:Y:S02]  /*37b0*/  IMAD.MOV.U32 R129, RZ, RZ, R139 ;  /* 0x000000ffff817224 */ /* 0x000fe400078e008b */
[----:B----4-:R-:W-:Y:S02]  /*37c0*/  IMAD.MOV.U32 R122, RZ, RZ, R136 ;  /* 0x000000ffff7a7224 */ /* 0x010fe400078e0088 */
[----:B------:R-:W-:Y:S01]  /*37d0*/  IMAD.MOV.U32 R123, RZ, RZ, R135 ;  /* 0x000000ffff7b7224 */ /* 0x000fe200078e0087 */
[----:B------:R0:W4:Y:S01]  /*37e0*/  @!P0 LDG.E.U16 R170, desc[UR14][R124.64] ;  /* 0x0000000e7caa8981 */ /* 0x000122000c1e1500 */
[----:B------:R-:W-:-:S03]  /*37f0*/  IMAD.MOV.U32 R130, RZ, RZ, R134 ;  /* 0x000000ffff827224 */ /* 0x000fc600078e0086 */
[----:B------:R1:W4:Y:S01]  /*3800*/  @!P0 LDG.E.U16 R239, desc[UR14][R126.64] ;  /* 0x0000000e7eef8981 */ /* 0x000322000c1e1500 */
[----:B------:R-:W-:Y:S01]  /*3810*/  IMAD.MOV.U32 R131, RZ, RZ, R137 ;  /* 0x000000ffff837224 */ /* 0x000fe200078e0089 */
[----:B------:R-:W-:Y:S01]  /*3820*/  PRMT R172, RZ, 0x7610, R172 ;  /* 0x00007610ffac7816 */ /* 0x000fe200000000ac */
[----:B0-----:R-:W-:Y:S02]  /*3830*/  IMAD.MOV.U32 R124, RZ, RZ, R140 ;  /* 0x000000ffff7c7224 */ /* 0x001fe400078e008c */
[----:B------:R-:W-:Y:S02]  /*3840*/  IMAD.MOV.U32 R125, RZ, RZ, R141 ;  /* 0x000000ffff7d7224 */ /* 0x000fe400078e008d */
[----:B-1----:R-:W-:Y:S02]  /*3850*/  IMAD.MOV.U32 R126, RZ, RZ, R146 ;  /* 0x000000ffff7e7224 */ /* 0x002fe400078e0092 */
[----:B------:R-:W-:Y:S01]  /*3860*/  IMAD.MOV.U32 R127, RZ, RZ, R147 ;  /* 0x000000ffff7f7224 */ /* 0x000fe200078e0093 */
[----:B------:R-:W-:Y:S01]  /*3870*/  PRMT R241, RZ, 0x7610, R241 ;  /* 0x00007610fff17816 */ /* 0x000fe200000000f1 */
[----:B------:R-:W-:Y:S01]  /*3880*/  IMAD.WIDE R134, R8, 0x2, R128 ;  /* 0x0000000208867825 */ /* 0x000fe200078e0280 */
[----:B------:R-:W-:-:S02]  /*3890*/  PRMT R245, RZ, 0x7610, R245 ;  /* 0x00007610fff57816 */ /* 0x000fc400000000f5 */
[----:B------:R-:W-:Y:S01]  /*38a0*/  PRMT R243, RZ, 0x7610, R243 ;  /* 0x00007610fff37816 */ /* 0x000fe200000000f3 */
[C---:B------:R-:W-:Y:S01]  /*38b0*/  IMAD.WIDE R138, R8.reuse, 0x2, R124 ;  /* 0x00000002088a7825 */ /* 0x040fe200078e027c */
[----:B------:R0:W4:Y:S03]  /*38c0*/  @!P0 LDG.E.U16 R174, desc[UR14][R134.64] ;  /* 0x0000000e86ae8981 */ /* 0x000126000c1e1500 */
[C---:B------:R-:W-:Y:S01]  /*38d0*/  IMAD.WIDE R136, R8.reuse, 0x2, R126 ;  /* 0x0000000208887825 */ /* 0x040fe200078e027e */
[----:B------:R1:W4:Y:S03]  /*38e0*/  @!P0 LDG.E.U16 R172, desc[UR14][R138.64] ;  /* 0x0000000e8aac8981 */ /* 0x000326000c1e1500 */
[C---:B------:R-:W-:Y:S01]  /*38f0*/  IMAD.WIDE R140, R8.reuse, 0x2, R122 ;  /* 0x00000002088c7825 */ /* 0x040fe200078e027a */
[----:B------:R5:W4:Y:S03]  /*3900*/  @!P0 LDG.E.U16 R241, desc[UR14][R136.64] ;  /* 0x0000000e88f18981 */ /* 0x000b26000c1e1500 */
[----:B------:R-:W-:Y:S01]  /*3910*/  IMAD.WIDE R132, R8, 0x2, R130 ;  /* 0x0000000208847825 */ /* 0x000fe200078e0282 */
[----:B------:R5:W4:Y:S03]  /*3920*/  @!P0 LDG.E.U16 R245, desc[UR14][R140.64] ;  /* 0x0000000e8cf58981 */ /* 0x000b26000c1e1500 */
[----:B0-----:R-:W-:Y:S01]  /*3930*/  IMAD.MOV.U32 R134, RZ, RZ, R222 ;  /* 0x000000ffff867224 */ /* 0x001fe200078e00de */
[----:B------:R0:W4:Y:S01]  /*3940*/  @!P0 LDG.E.U16 R243, desc[UR14][R132.64] ;  /* 0x0000000e84f38981 */ /* 0x000122000c1e1500 */
[----:B------:R-:W-:-:S02]  /*3950*/  IMAD.MOV.U32 R135, RZ, RZ, R223 ;  /* 0x000000ffff877224 */ /* 0x000fc400078e00df */
[----:B-1----:R-:W-:Y:S02]  /*3960*/  IMAD.MOV.U32 R138, RZ, RZ, R144 ;  /* 0x000000ffff8a7224 */ /* 0x002fe400078e0090 */
[----:B------:R-:W-:Y:S02]  /*3970*/  IMAD.MOV.U32 R139, RZ, RZ, R145 ;  /* 0x000000ffff8b7224 */ /* 0x000fe400078e0091 */
[----:B-----5:R-:W-:Y:S02]  /*3980*/  IMAD.MOV.U32 R136, RZ, RZ, R154 ;  /* 0x000000ffff887224 */ /* 0x020fe400078e009a */
[----:B------:R-:W-:Y:S02]  /*3990*/  IMAD.MOV.U32 R137, RZ, RZ, R155 ;  /* 0x000000ffff897224 */ /* 0x000fe400078e009b */
[----:B------:R-:W-:Y:S02]  /*39a0*/  IMAD.MOV.U32 R140, RZ, RZ, R142 ;  /* 0x000000ffff8c7224 */ /* 0x000fe400078e008e */
[----:B------:R-:W-:Y:S01]  /*39b0*/  IMAD.MOV.U32 R141, RZ, RZ, R143 ;  /* 0x000000ffff8d7224 */ /* 0x000fe200078e008f */
[----:B------:R-:W-:Y:S01]  /*39c0*/  PRMT R223, RZ, 0x7610, R223 ;  /* 0x00007610ffdf7816 */ /* 0x000fe200000000df */
[--C-:B0-----:R-:W-:Y:S01]  /*39d0*/  IMAD.MOV.U32 R133, RZ, RZ, R225.reuse ;  /* 0x000000ffff857224 */ /* 0x101fe200078e00e1 */
[----:B------:R-:W-:Y:S01]  /*39e0*/  PRMT R225, RZ, 0x7610, R225 ;  /* 0x00007610ffe17816 */ /* 0x000fe200000000e1 */
[----:B------:R-:W-:Y:S01]  /*39f0*/  IMAD.WIDE R144, R8, 0x2, R138 ;  /* 0x0000000208907825 */ /* 0x000fe200078e028a */
[----:B------:R-:W-:-:S02]  /*3a00*/  PRMT R176, RZ, 0x7610, R176 ;  /* 0x00007610ffb07816 */ /* 0x000fc400000000b0 */
[----:B------:R-:W-:Y:S01]  /*3a10*/  PRMT R178, RZ, 0x7610, R178 ;  /* 0x00007610ffb27816 */ /* 0x000fe200000000b2 */
[C---:B------:R-:W-:Y:S01]  /*3a20*/  IMAD.WIDE R148, R8.reuse, 0x2, R134 ;  /* 0x0000000208947825 */ /* 0x040fe200078e0286 */
[----:B------:R-:W-:Y:S01]  /*3a30*/  PRMT R180, RZ, 0x7610, R180 ;  /* 0x00007610ffb47816 */ /* 0x000fe200000000b4 */
[----:B------:R0:W5:Y:S02]  /*3a40*/  @!P0 LDG.E.U16 R223, desc[UR14][R144.64] ;  /* 0x0000000e90df8981 */ /* 0x000164000c1e1500 */
[----:B------:R-:W-:Y:S02]  /*3a50*/  IMAD.MOV.U32 R132, RZ, RZ, R164 ;  /* 0x000000ffff847224 */ /* 0x000fe400078e00a4 */
[C---:B------:R-:W-:Y:S01]  /*3a60*/  IMAD.WIDE R142, R8.reuse, 0x2, R140 ;  /* 0x00000002088e7825 */ /* 0x040fe200078e028c */
[----:B------:R1:W5:Y:S03]  /*3a70*/  @!P0 LDG.E.U16 R225, desc[UR14][R148.64] ;  /* 0x0000000e94e18981 */ /* 0x000366000c1e1500 */
[C---:B------:R-:W-:Y:S01]  /*3a80*/  IMAD.WIDE R146, R8.reuse, 0x2, R136 ;  /* 0x0000000208927825 */ /* 0x040fe200078e0288 */
[----:B------:R1:W5:Y:S03]  /*3a90*/  @!P0 LDG.E.U16 R176, desc[UR14][R142.64] ;  /* 0x0000000e8eb08981 */ /* 0x000366000c1e1500 */
[----:B------:R-:W-:Y:S01]  /*3aa0*/  IMAD.WIDE R154, R8, 0x2, R132 ;  /* 0x00000002089a7825 */ /* 0x000fe200078e0284 */
[----:B------:R1:W5:Y:S03]  /*3ab0*/  @!P0 LDG.E.U16 R178, desc[UR14][R146.64] ;  /* 0x0000000e92b28981 */ /* 0x000366000c1e1500 */
[----:B0-----:R-:W-:Y:S01]  /*3ac0*/  IMAD.MOV.U32 R144, RZ, RZ, R150 ;  /* 0x000000ffff907224 */ /* 0x001fe200078e0096 */
[----:B------:R-:W-:Y:S01]  /*3ad0*/  PRMT R247, RZ, 0x7610, R247 ;  /* 0x00007610fff77816 */ /* 0x000fe200000000f7 */
[----:B------:R-:W-:Y:S01]  /*3ae0*/  IMAD.MOV.U32 R145, RZ, RZ, R151 ;  /* 0x000000ffff917224 */ /* 0x000fe200078e0097 */
[----:B------:R0:W5:Y:S01]  /*3af0*/  @!P0 LDG.E.U16 R180, desc[UR14][R154.64] ;  /* 0x0000000e9ab48981 */ /* 0x000162000c1e1500 */
[----:B-1----:R-:W-:-:S02]  /*3b00*/  IMAD.MOV.U32 R148, RZ, RZ, R152 ;  /* 0x000000ffff947224 */ /* 0x002fc400078e0098 */
[----:B------:R-:W-:Y:S02]  /*3b10*/  IMAD.MOV.U32 R149, RZ, RZ, R153 ;  /* 0x000000ffff957224 */ /* 0x000fe400078e0099 */
[----:B------:R-:W-:Y:S02]  /*3b20*/  IMAD.MOV.U32 R142, RZ, RZ, R208 ;  /* 0x000000ffff8e7224 */ /* 0x000fe400078e00d0 */
[----:B------:R-:W-:Y:S02]  /*3b30*/  IMAD.MOV.U32 R143, RZ, RZ, R209 ;  /* 0x000000ffff8f7224 */ /* 0x000fe400078e00d1 */
[----:B------:R-:W-:Y:S02]  /*3b40*/  IMAD.MOV.U32 R146, RZ, RZ, R156 ;  /* 0x000000ffff927224 */ /* 0x000fe400078e009c */
[----:B------:R-:W-:Y:S01]  /*3b50*/  IMAD.MOV.U32 R147, RZ, RZ, R157 ;  /* 0x000000ffff937224 */ /* 0x000fe200078e009d */
[----:B------:R-:W-:Y:S01]  /*3b60*/  PRMT R209, RZ, 0x7610, R209 ;  /* 0x00007610ffd17816 */ /* 0x000fe200000000d1 */
[----:B------:R-:W-:Y:S01]  /*3b70*/  IMAD.WIDE R150, R8, 0x2, R148 ;  /* 0x0000000208967825 */ /* 0x000fe200078e0294 */
[----:B------:R-:W-:-:S02]  /*3b80*/  PRMT R164, RZ, 0x7610, R164 ;  /* 0x00007610ffa47816 */ /* 0x000fc400000000a4 */
[----:B------:R-:W-:Y:S01]  /*3b90*/  PRMT R182, RZ, 0x7610, R182 ;  /* 0x00007610ffb67816 */ /* 0x000fe200000000b6 */
[C---:B------:R-:W-:Y:S01]  /*3ba0*/  IMAD.WIDE R152, R8.reuse, 0x2, R144 ;  /* 0x0000000208987825 */ /* 0x040fe200078e0290 */
[----:B------:R-:W5:Y:S03]  /*3bb0*/  @!P0 LDG.E.U16 R209, desc[UR14][R150.64] ;  /* 0x0000000e96d18981 */ /* 0x000f66000c1e1500 */
[C---:B0-----:R-:W-:Y:S01]  /*3bc0*/  IMAD.WIDE R154, R8.reuse, 0x2, R146 ;  /* 0x00000002089a7825 */ /* 0x041fe200078e0292 */
[----:B------:R-:W5:Y:S03]  /*3bd0*/  @!P0 LDG.E.U16 R247, desc[UR14][R152.64] ;  /* 0x0000000e98f78981 */ /* 0x000f66000c1e1500 */
[----:B------:R-:W-:Y:S01]  /*3be0*/  IMAD.WIDE R156, R8, 0x2, R142 ;  /* 0x00000002089c7825 */ /* 0x000fe200078e028e */
[----:B------:R-:W5:Y:S04]  /*3bf0*/  @!P0 LDG.E.U16 R164, desc[UR14][R154.64] ;  /* 0x0000000e9aa48981 */ /* 0x000f68000c1e1500 */
[----:B------:R-:W5:Y:S04]  /*3c00*/  @!P0 LDG.E.U16 R182, desc[UR14][R156.64] ;  /* 0x0000000e9cb68981 */ /* 0x000f68000c1e1500 */
[----:B------:R-:W-:Y:S04]  /*3c10*/  STS.U16 [R2+UR12], R95 ;  /* 0x0000005f02007988 */ /* 0x000fe8000800040c */
[----:B------:R-:W-:Y:S04]  /*3c20*/  STS.U16 [R2+UR12+0x400], R101 ;  /* 0x0004006502007988 */ /* 0x000fe8000800040c */
[----:B------:R-:W-:Y:S04]  /*3c30*/  STS.U16 [R2+UR12+0x800], R107 ;  /* 0x0008006b02007988 */ /* 0x000fe8000800040c */
[----:B---3--:R-:W-:Y:S04]  /*3c40*/  STS.U16 [R2+UR12+0xc00], R113 ;  /* 0x000c007102007988 */ /* 0x008fe8000800040c */
[----:B------:R-:W-:Y:S04]  /*3c50*/  STS.U16 [R2+UR12+0x1000], R161 ;  /* 0x001000a102007988 */ /* 0x000fe8000800040c */
        /* <DEDUP_REMOVED lines=9> */
[----:B--2---:R-:W-:Y:S04]  /*3cf0*/  STS.U16 [R2+UR12+0x3800], R229 ;  /* 0x003800e502007988 */ /* 0x004fe8000800040c */
        /* <DEDUP_REMOVED lines=49> */
[----:B----4-:R-:W-:Y:S04]  /*4010*/  STS.U16 [R0+UR12+0x4000], R239 ;  /* 0x004000ef00007988 */ /* 0x010fe8000800040c */
[----:B------:R-:W-:Y:S04]  /*4020*/  STS.U16 [R0+UR12+0x4400], R245 ;  /* 0x004400f500007988 */ /* 0x000fe8000800040c */
[----:B------:R-:W-:Y:S04]  /*4030*/  STS.U16 [R87+UR12+0x4080], R170 ;  /* 0x004080aa57007988 */ /* 0x000fe8000800040c */
[----:B-----5:R-:W-:Y:S04]  /*4040*/  STS.U16 [R87+UR12+0x4480], R176 ;  /* 0x004480b057007988 */ /* 0x020fe8000800040c */
[----:B------:R-:W-:Y:S04]  /*4050*/  STS.U16 [R88+UR12+0x4100], R243 ;  /* 0x004100f358007988 */ /* 0x000fe8000800040c */
[----:B------:R0:W-:Y:S04]  /*4060*/  STS.U16 [R88+UR12+0x4500], R223 ;  /* 0x004500df58007988 */ /* 0x0001e8000800040c */
        /* <DEDUP_REMOVED lines=8> */
[----:B------:R1:W-:Y:S04]  /*40f0*/  STS.U16 [R93+UR12+0x4380], R164 ;  /* 0x004380a45d007988 */ /* 0x0003e8000800040c */
[----:B------:R2:W-:Y:S01]  /*4100*/  STS.U16 [R93+UR12+0x4780], R182 ;  /* 0x004780b65d007988 */ /* 0x0005e2000800040c */
[----:B------:R3:W-:Y:S06]  /*4110*/  MEMBAR.ALL.CTA ;  /* 0x0000000000007992 */ /* 0x0007ec0000008000 */
[----:B---3--:R-:W3:Y:S02]  /*4120*/  FENCE.VIEW.ASYNC.S ;  /* 0x00000000000073c6 */ /* 0x008ee40000000000 */
[----:B---3--:R-:W-:Y:S06]  /*4130*/  BAR.SYNC.DEFER_BLOCKING 0x0 ;  /* 0x0000000000007b1d */ /* 0x008fec0000010000 */
[----:B------:R-:W-:Y:S01]  /*4140*/  UMOV UR9, 0x40000040 ;  /* 0x4000004000097882 */ /* 0x000fe20000000000 */
[----:B------:R-:W-:Y:S01]  /*4150*/  UMOV UR11, 0x40000040 ;  /* 0x40000040000b7882 */ /* 0x000fe20000000000 */
[----:B------:R-:W-:-:S06]  /*4160*/  WARPGROUP.ARRIVE ;  /* 0x00000000000079c5 */ /* 0x000fcc0000000000 */
[----:B------:R-:W-:Y:S04]  /*4170*/  HGMMA.64x16x16.F32 R24, gdesc[UR8].tnspA, R24 ;  /* 0x20200000081879f0 */ /* 0x000fe80008700818 */
[----:B------:R-:W-:Y:S04]  /*4180*/  HGMMA.64x16x16.F32 R24, gdesc[UR4].tnspA, R24 ;  /* 0x20200000041879f0 */ /* 0x000fe80008700818 */
[----:B------:R-:W-:Y:S04]  /*4190*/  HGMMA.64x16x16.F32 R24, gdesc[UR16].tnspA, R24 ;  /* 0x20200000101879f0 */ /* 0x000fe80008700818 */
[----:B------:R-:W-:Y:S04]  /*41a0*/  HGMMA.64x16x16.F32 R24, gdesc[UR20].tnspA, R24 ;  /* 0x20200000141879f0 */ /* 0x000fe80008700818 */
[----:B------:R-:W-:Y:S04]  /*41b0*/  HGMMA.64x16x16.F32 R24, gdesc[UR24].tnspA, R24 ;  /* 0x20200000181879f0 */ /* 0x000fe80008700818 */
[----:B------:R-:W-:Y:S04]  /*41c0*/  HGMMA.64x16x16.F32 R24, gdesc[UR28].tnspA, R24 ;  /* 0x202000001c1879f0 */ /* 0x000fe80008700818 */
[----:B------:R-:W-:Y:S01]  /*41d0*/  HGMMA.64x16x16.F32 R24, gdesc[UR32].tnspA, R24 ;  /* 0x20200000201879f0 */ /* 0x000fe20008700818 */
[----:B------:R-:W-:-:S05]  /*41e0*/  VIADD R83, R83, 0xffffffff ;  /* 0xffffffff53537836 */ /* 0x000fca0000000000 */
[----:B------:R-:W-:Y:S01]  /*41f0*/  ISETP.NE.U32.AND P0, PT, R83, RZ, PT ;  /* 0x000000ff5300720c */ /* 0x000fe20003f05070 */
[----:B------:R-:W-:Y:S01]  /*4200*/  HGMMA.64x16x16.F32 R24, gdesc[UR36].tnspA, R24, gsb0 ;  /* 0x20200000241879f0 */ /* 0x000fe20008000818 */
[----:B0-----:R-:W-:Y:S01]  /*4210*/  IMAD.WIDE R222, R9, 0x2, R134 ;  /* 0x0000000209de7825 */ /* 0x001fe200078e0286 */
[----:B------:R-:W-:-:S03]  /*4220*/  UIADD3 UR40, UR40, -0x80, URZ ;  /* 0xffffff8028287890 */ /* 0x000fc6000fffe03f */
[----:B------:R-:W-:-:S04]  /*4230*/  IMAD.WIDE R134, R9, 0x2, R122 ;  /* 0x0000000209867825 */ /* 0x000fc800078e027a */
[----:B-1----:R-:W-:-:S04]  /*4240*/  IMAD.WIDE R164, R9, 0x2, R132 ;  /* 0x0000000209a47825 */ /* 0x002fc800078e0284 */
[----:B------:R-:W-:-:S04]  /*4250*/  IMAD.WIDE R130, R9, 0x2, R130 ;  /* 0x0000000209827825 */ /* 0x000fc800078e0282 */
[----:B------:R-:W-:-:S04]  /*4260*/  IMAD.WIDE R208, R9, 0x2, R142 ;  /* 0x0000000209d07825 */ /* 0x000fc800078e028e */
[----:B------:R-:W-:-:S04]  /*4270*/  IMAD.WIDE R150, R9, 0x2, R144 ;  /* 0x0000000209967825 */ /* 0x000fc800078e0290 */
[----:B------:R-:W-:-:S04]  /*4280*/  IMAD.WIDE R154, R9, 0x2, R136 ;  /* 0x00000002099a7825 */ /* 0x000fc800078e0288 */
[----:B------:R-:W-:-:S04]  /*4290*/  IMAD.WIDE R144, R9, 0x2, R138 ;  /* 0x0000000209907825 */ /* 0x000fc800078e028a */
[----:B------:R-:W-:-:S04]  /*42a0*/  IMAD.WIDE R142, R9, 0x2, R140 ;  /* 0x00000002098e7825 */ /* 0x000fc800078e028c */
[----:B------:R-:W-:-:S04]  /*42b0*/  IMAD.WIDE R156, R9, 0x2, R146 ;  /* 0x00000002099c7825 */ /* 0x000fc800078e0292 */
[----:B------:R-:W-:-:S04]  /*42c0*/  IMAD.WIDE R152, R9, 0x2, R148 ;  /* 0x0000000209987825 */ /* 0x000fc800078e0294 */
[----:B------:R-:W-:Y:S02]  /*42d0*/  IMAD.MOV.U32 R136, RZ, RZ, R134 ;  /* 0x000000ffff887224 */ /* 0x000fe400078e0086 */
[----:B------:R-:W-:Y:S02]  /*42e0*/  IMAD.MOV.U32 R225, RZ, RZ, R165 ;  /* 0x000000ffffe17224 */ /* 0x000fe400078e00a5 */
[----:B------:R-:W-:Y:S01]  /*42f0*/  IMAD.WIDE R140, R9, 0x2, R124 ;  /* 0x00000002098c7825 */ /* 0x000fe200078e027c */
[----:B------:R-:W-:-:S03]  /*4300*/  WARPGROUP.DEPBAR.LE gsb0, 0x0 ;  /* 0x00008000000079c5 */ /* 0x000fc60000010000 */
[----:B------:R-:W-:-:S04]  /*4310*/  IMAD.WIDE R146, R9, 0x2, R126 ;  /* 0x0000000209927825 */ /* 0x000fc800078e027e */
[----:B------:R-:W-:-:S04]  /*4320*/  IMAD.WIDE R138, R9, 0x2, R128 ;  /* 0x00000002098a7825 */ /* 0x000fc800078e0280 */
[----:B------:R-:W-:Y:S02]  /*4330*/  IMAD.MOV.U32 R134, RZ, RZ, R130 ;  /* 0x000000ffff867224 */ /* 0x000fe400078e0082 */
[----:B------:R-:W-:Y:S02]  /*4340*/  IMAD.MOV.U32 R137, RZ, RZ, R131 ;  /* 0x000000ffff897224 */ /* 0x000fe400078e0083 */
[----:B------:R-:W-:-:S04]  /*4350*/  IMAD.WIDE R236, R9, 0x2, R118 ;  /* 0x0000000209ec7825 */ /* 0x000fc800078e0276 */
[----:B------:R-:W-:-:S04]  /*4360*/  IMAD.WIDE R148, R9, 0x2, R120 ;  /* 0x0000000209947825 */ /* 0x000fc800078e0278 */
[----:B------:R-:W-:Y:S01]  /*4370*/  IMAD.WIDE R116, R81, 0x2, R116 ;  /* 0x0000000251747825 */ /* 0x000fe200078e0274 */
[----:B--2---:R-:W-:Y:S06]  /*4380*/  @P0 BRA `(.L_x_1) ;  /* 0xffffffdc00dc0947 */ /* 0x004fec000383ffff */
[----:B------:R-:W-:Y:S02]  /*4390*/  F2FP.F16.F32.PACK_AB R27, R31, R27 ;  /* 0x0000001b1f1b723e */ /* 0x000fe400000000ff */
[----:B------:R-:W-:Y:S02]  /*43a0*/  F2FP.F16.F32.PACK_AB R26, R30, R26 ;  /* 0x0000001a1e1a723e */ /* 0x000fe400000000ff */
[----:B------:R-:W-:Y:S02]  /*43b0*/  F2FP.F16.F32.PACK_AB R25, R29, R25 ;  /* 0x000000191d19723e */ /* 0x000fe400000000ff */
[----:B------:R-:W-:-:S07]  /*43c0*/  F2FP.F16.F32.PACK_AB R24, R28, R24 ;  /* 0x000000181c18723e */ /* 0x000fce00000000ff */
.L_x_0:
[----:B------:R-:W-:Y:S01]  /*43d0*/  BAR.SYNC.DEFER_BLOCKING 0x0 ;  /* 0x0000000000007b1d */ /* 0x000fe20000010000 */
[----:B------:R-:W-:Y:S01]  /*43e0*/  IMAD.SHL.U32 R0, R7, 0x10, RZ ;  /* 0x0000001007007824 */ /* 0x000fe200078e00ff */
[----:B------:R-:W-:Y:S01]  /*43f0*/  LEA R5, R5, UR12, 0x4 ;  /* 0x0000000c05057c11 */ /* 0x000fe2000f8e20ff */
[C---:B------:R-:W-:Y:S01]  /*4400*/  IMAD.SHL.U32 R2, R7.reuse, 0x80, RZ ;  /* 0x0000008007027824 */ /* 0x040fe200078e00ff */
[----:B------:R-:W-:Y:S01]  /*4410*/  USHF.L.U32 UR13, UR13, 0x4, URZ ;  /* 0x000000040d0d7899 */ /* 0x000fe2000800063f */
[----:B------:R-:W-:Y:S01]  /*4420*/  IMAD.SHL.U32 R7, R7, 0x8, RZ ;  /* 0x0000000807077824 */ /* 0x000fe200078e00ff */
[----:B------:R-:W-:Y:S02]  /*4430*/  LOP3.LUT R0, R0, 0x70, RZ, 0xc0, !PT ;  /* 0x0000007000007812 */ /* 0x000fe400078ec0ff */
[----:B------:R-:W0:Y:S01]  /*4440*/  LDC R28, c[0x0][0x248] ;  /* 0x00009200ff1c7b82 */ /* 0x000e220000000800 */
[----:B------:R-:W-:Y:S01]  /*4450*/  LOP3.LUT R9, R2, 0x400, RZ, 0xc0, !PT ;  /* 0x0000040002097812 */ /* 0x000fe200078ec0ff */
[----:B------:R-:W-:Y:S01]  /*4460*/  ULOP3.LUT UR13, UR13, 0x30, URZ, 0xc0, !UPT ;  /* 0x000000300d0d7892 */ /* 0x000fe2000f8ec03f */
[----:B------:R-:W-:Y:S01]  /*4470*/  LOP3.LUT R7, R7, 0x380, RZ, 0xc0, !PT ;  /* 0x0000038007077812 */ /* 0x000fe200078ec0ff */
[----:B------:R-:W-:Y:S01]  /*4480*/  ULDC.64 UR6, c[0x0][0x228] ;  /* 0x00008a0000067ab9 */ /* 0x000fe20000000a00 */
[----:B------:R-:W-:Y:S01]  /*4490*/  IADD3 R0, R9, UR12, R0 ;  /* 0x0000000c09007c10 */ /* 0x000fe2000fffe000 */
[----:B------:R-:W-:Y:S01]  /*44a0*/  ULDC UR4, c[0x0][0x244] ;  /* 0x0000910000047ab9 */ /* 0x000fe20000000800 */
[C---:B------:R-:W-:Y:S01]  /*44b0*/  ISETP.GE.AND P0, PT, R6.reuse, UR6, PT ;  /* 0x0000000606007c0c */ /* 0x040fe2000bf06270 */
[----:B------:R-:W-:Y:S01]  /*44c0*/  IMAD R6, R6, UR4, RZ ;  /* 0x0000000406067c24 */ /* 0x000fe2000f8e02ff */
[----:B------:R-:W-:Y:S01]  /*44d0*/  ULDC.64 UR4, c[0x0][0x220] ;  /* 0x0000880000047ab9 */ /* 0x000fe20000000a00 */
[----:B------:R-:W-:Y:S01]  /*44e0*/  IMAD.IADD R7, R7, 0x1, R0 ;  /* 0x0000000107077824 */ /* 0x000fe200078e0200 */
[----:B------:R-:W-:-:S02]  /*44f0*/  LOP3.LUT R0, R3, UR13, R4, 0xfe, !PT ;  /* 0x0000000d03007c12 */ /* 0x000fc4000f8efe04 */
[----:B------:R-:W-:Y:S02]  /*4500*/  LEA R20, P3, R6, UR4, 0x1 ;  /* 0x0000000406147c11 */ /* 0x000fe4000f8608ff */
[----:B------:R-:W-:Y:S01]  /*4510*/  LOP3.LUT R2, R0, 0x2, RZ, 0xfc, !PT ;  /* 0x0000000200027812 */ /* 0x000fe200078efcff */
[----:B------:R-:W-:Y:S01]  /*4520*/  STSM.16.M88.4 [R7], R24 ;  /* 0x0000001807007844 */ /* 0x000fe20000000200 */
[----:B------:R-:W-:Y:S01]  /*4530*/  LEA.HI.X.SX32 R22, R6, UR5, 0x1, P3 ;  /* 0x0000000506167c11 */ /* 0x000fe200098f0eff */
[----:B------:R-:W-:Y:S01]  /*4540*/  BAR.SYNC.DEFER_BLOCKING 0x0 ;  /* 0x0000000000007b1d */ /* 0x000fe20000010000 */
[----:B------:R-:W-:Y:S01]  /*4550*/  ISETP.LT.AND P1, PT, R2, UR7, !P0 ;  /* 0x0000000702007c0c */ /* 0x000fe2000c721270 */
[C---:B0-----:R-:W-:Y:S01]  /*4560*/  IMAD R3, R0.reuse, R28, RZ ;  /* 0x0000001c00037224 */ /* 0x041fe200078e02ff */
[C---:B------:R-:W-:Y:S02]  /*4570*/  LOP3.LUT R2, R0.reuse, 0x4, RZ, 0xfc, !PT ;  /* 0x0000000400027812 */ /* 0x040fe400078efcff */
[----:B------:R-:W-:-:S02]  /*4580*/  ISETP.LT.AND P2, PT, R0, UR7, !P0 ;  /* 0x0000000700007c0c */ /* 0x000fc4000c741270 */
[----:B------:R-:W-:Y:S02]  /*4590*/  ISETP.LT.AND P5, PT, R2, UR7, !P0 ;  /* 0x0000000702007c0c */ /* 0x000fe4000c7a1270 */
[----:B------:R-:W-:Y:S02]  /*45a0*/  LEA R2, P3, R3, R20, 0x1 ;  /* 0x0000001403027211 */ /* 0x000fe400078608ff */
[C---:B------:R-:W-:Y:S02]  /*45b0*/  LOP3.LUT R4, R0.reuse, 0x8, RZ, 0xfc, !PT ;  /* 0x0000000800047812 */ /* 0x040fe400078efcff */
[C---:B------:R-:W-:Y:S02]  /*45c0*/  LOP3.LUT R6, R0.reuse, 0x6, RZ, 0xfc, !PT ;  /* 0x0000000600067812 */ /* 0x040fe400078efcff */
[----:B------:R-:W-:Y:S02]  /*45d0*/  LOP3.LUT R13, R0, 0xc, RZ, 0xfc, !PT ;  /* 0x0000000c000d7812 */ /* 0x000fe400078efcff */
[----:B------:R-:W-:-:S02]  /*45e0*/  ISETP.LT.AND P4, PT, R6, UR7, !P0 ;  /* 0x0000000706007c0c */ /* 0x000fc4000c781270 */
[C---:B------:R-:W-:Y:S02]  /*45f0*/  LOP3.LUT R6, R0.reuse, 0xa, RZ, 0xfc, !PT ;  /* 0x0000000a00067812 */ /* 0x040fe400078efcff */
[----:B------:R-:W-:Y:S01]  /*4600*/  LOP3.LUT R0, R0, 0xe, RZ, 0xfc, !PT ;  /* 0x0000000e00007812 */ /* 0x000fe200078efcff */
[----:B------:R0:W1:Y:S02]  /*4610*/  LDS.128 R16, [R5] ;  /* 0x0000000005107984 */ /* 0x0000640000000c00 */
[----:B0-----:R-:W-:Y:S01]  /*4620*/  IMAD R5, R28, 0x2, R3 ;  /* 0x000000021c057824 */ /* 0x001fe200078e0203 */
[----:B------:R-:W-:Y:S02]  /*4630*/  LEA.HI.X.SX32 R3, R3, R22, 0x1, P3 ;  /* 0x0000001603037211 */ /* 0x000fe400018f0eff */
[----:B------:R-:W-:Y:S01]  /*4640*/  ISETP.LT.AND P3, PT, R4, UR7, !P0 ;  /* 0x0000000704007c0c */ /* 0x000fe2000c761270 */
[----:B------:R-:W-:Y:S01]  /*4650*/  IMAD R7, R28, 0x2, R5 ;  /* 0x000000021c077824 */ /* 0x000fe200078e0205 */
[----:B------:R-:W-:-:S03]  /*4660*/  LEA R4, P6, R5, R20, 0x1 ;  /* 0x0000001405047211 */ /* 0x000fc600078c08ff */
[----:B------:R-:W-:Y:S01]  /*4670*/  IMAD R9, R28, 0x2, R7 ;  /* 0x000000021c097824 */ /* 0x000fe200078e0207 */
[----:B------:R-:W-:-:S03]  /*4680*/  LEA.HI.X.SX32 R5, R5, R22, 0x1, P6 ;  /* 0x0000001605057211 */ /* 0x000fc600030f0eff */
[----:B------:R-:W-:-:S04]  /*4690*/  IMAD R11, R28, 0x2, R9 ;  /* 0x000000021c0b7824 */ /* 0x000fc800078e0209 */
[----:B------:R-:W-:-:S04]  /*46a0*/  IMAD R12, R28, 0x2, R11 ;  /* 0x000000021c0c7824 */ /* 0x000fc800078e020b */
[----:B------:R-:W-:-:S04]  /*46b0*/  IMAD R14, R28, 0x2, R12 ;  /* 0x000000021c0e7824 */ /* 0x000fc800078e020c */
[----:B------:R-:W-:Y:S01]  /*46c0*/  IMAD R15, R28, 0x2, R14 ;  /* 0x000000021c0f7824 */ /* 0x000fe200078e020e */
[----:B-1----:R0:W-:Y:S01]  /*46d0*/  @P2 STG.E.U16 desc[UR14][R2.64], R16 ;  /* 0x0000001002002986 */ /* 0x0021e2000c10150e */
[----:B------:R-:W-:Y:S02]  /*46e0*/  ISETP.LT.AND P2, PT, R6, UR7, !P0 ;  /* 0x0000000706007c0c */ /* 0x000fe4000c741270 */
[-C--:B------:R-:W-:Y:S01]  /*46f0*/  LEA R6, P6, R7, R20.reuse, 0x1 ;  /* 0x0000001407067211 */ /* 0x080fe200078c08ff */
[----:B------:R1:W-:Y:S01]  /*4700*/  @P1 STG.E.U16 desc[UR14][R4.64], R17 ;  /* 0x0000001104001986 */ /* 0x0003e2000c10150e */
[----:B------:R-:W-:Y:S02]  /*4710*/  LEA R8, P1, R9, R20, 0x1 ;  /* 0x0000001409087211 */ /* 0x000fe400078208ff */
[-C--:B------:R-:W-:Y:S02]  /*4720*/  LEA.HI.X.SX32 R7, R7, R22.reuse, 0x1, P6 ;  /* 0x0000001607077211 */ /* 0x080fe400030f0eff */
[----:B------:R-:W-:-:S02]  /*4730*/  LEA.HI.X.SX32 R9, R9, R22, 0x1, P1 ;  /* 0x0000001609097211 */ /* 0x000fc400008f0eff */
[C---:B------:R-:W-:Y:S01]  /*4740*/  LEA R10, P6, R11.reuse, R20, 0x1 ;  /* 0x000000140b0a7211 */ /* 0x040fe200078c08ff */
[----:B------:R2:W-:Y:S01]  /*4750*/  @P5 STG.E.U16 desc[UR14][R6.64], R18 ;  /* 0x0000001206005986 */ /* 0x0005e2000c10150e */
[----:B0-----:R-:W-:Y:S02]  /*4760*/  PRMT R16, R16, 0x7632, R16 ;  /* 0x0000763210107816 */ /* 0x001fe40000000010 */
[----:B------:R-:W-:Y:S01]  /*4770*/  LEA.HI.X.SX32 R11, R11, R22, 0x1, P6 ;  /* 0x000000160b0b7211 */ /* 0x000fe200030f0eff */
[----:B------:R2:W-:Y:S01]  /*4780*/  @P4 STG.E.U16 desc[UR14][R8.64], R19 ;  /* 0x0000001308004986 */ /* 0x0005e2000c10150e */
[-C--:B-1----:R-:W-:Y:S02]  /*4790*/  LEA R4, P1, R14, R20.reuse, 0x1 ;  /* 0x000000140e047211 */ /* 0x082fe400078208ff */
[----:B------:R-:W-:Y:S01]  /*47a0*/  LEA R2, P6, R12, R20, 0x1 ;  /* 0x000000140c027211 */ /* 0x000fe200078c08ff */
[----:B------:R2:W-:Y:S01]  /*47b0*/  @P3 STG.E.U16 desc[UR14][R10.64], R16 ;  /* 0x000000100a003986 */ /* 0x0005e2000c10150e */
[----:B------:R-:W-:-:S02]  /*47c0*/  LEA.HI.X.SX32 R5, R14, R22, 0x1, P1 ;  /* 0x000000160e057211 */ /* 0x000fc400008f0eff */
[----:B------:R-:W-:Y:S02]  /*47d0*/  ISETP.LT.AND P1, PT, R13, UR7, !P0 ;  /* 0x000000070d007c0c */ /* 0x000fe4000c721270 */
[----:B------:R-:W-:Y:S02]  /*47e0*/  ISETP.LT.AND P0, PT, R0, UR7, !P0 ;  /* 0x0000000700007c0c */ /* 0x000fe4000c701270 */
[----:B------:R-:W-:Y:S02]  /*47f0*/  LEA.HI.X.SX32 R3, R12, R22, 0x1, P6 ;  /* 0x000000160c037211 */ /* 0x000fe400030f0eff */
[----:B------:R-:W-:Y:S02]  /*4800*/  PRMT R17, R17, 0x7632, R17 ;  /* 0x0000763211117816 */ /* 0x000fe40000000011 */
[----:B------:R-:W-:Y:S02]  /*4810*/  PRMT R0, R18, 0x7632, R0 ;  /* 0x0000763212007816 */ /* 0x000fe40000000000 */
[C---:B------:R-:W-:Y:S01]  /*4820*/  LEA R12, P6, R15.reuse, R20, 0x1 ;  /* 0x000000140f0c7211 */ /* 0x040fe200078c08ff */
[----:B------:R2:W-:Y:S03]  /*4830*/  @P2 STG.E.U16 desc[UR14][R2.64], R17 ;  /* 0x0000001102002986 */ /* 0x0005e6000c10150e */
[----:B------:R-:W-:Y:S01]  /*4840*/  LEA.HI.X.SX32 R13, R15, R22, 0x1, P6 ;  /* 0x000000160f0d7211 */ /* 0x000fe200030f0eff */
[----:B------:R2:W-:Y:S01]  /*4850*/  @P1 STG.E.U16 desc[UR14][R4.64], R0 ;  /* 0x0000000004001986 */ /* 0x0005e2000c10150e */
[----:B------:R-:W-:Y:S07]  /*4860*/  @!P0 EXIT ;  /* 0x000000000000894d */ /* 0x000fee0003800000 */
[----:B--2---:R-:W-:-:S05]  /*4870*/  PRMT R6, R19, 0x7632, R6 ;  /* 0x0000763213067816 */ /* 0x004fca0000000006 */
[----:B------:R-:W-:Y:S01]  /*4880*/  STG.E.U16 desc[UR14][R12.64], R6 ;  /* 0x000000060c007986 */ /* 0x000fe2000c10150e */
[----:B------:R-:W-:Y:S05]  /*4890*/  EXIT ;  /* 0x000000000000794d */ /* 0x000fea0003800000 */
.L_x_2:
[----:B------:R-:W-:-:S00]  /*48a0*/  BRA `(.L_x_2) ;  /* 0xfffffffc00fc7947 */ /* 0x000fc0000383ffff */
[----:B------:R-:W-:-:S00]  /*48b0*/  NOP ;  /* 0x0000000000007918 */ /* 0x000fc00000000000 */
        /* <DEDUP_REMOVED lines=12> */
.L_x_3:


//--------------------- .nv.shared.matmul_kernel  --------------------------
	.section	.nv.shared.matmul_kernel,"aw",@nobits
	.sectionflags	@""
	.align	16
	.zero		1024


//--------------------- .nv.shared.reserved.0     --------------------------
	.section	.nv.shared.reserved.0,"aw",@nobits
	.weak		__nv_reservedSMEM_offset_0_alias
	.size		__nv_reservedSMEM_offset_0_alias, 0, 0
	.other		__nv_reservedSMEM_offset_0_alias,@"STO_CUDA_RESERVED_SHARED STV_DEFAULT"
__nv_reservedSMEM_offset_0_alias:
	.zero		0


//--------------------- .nv.constant0.matmul_kernel --------------------------
	.section	.nv.constant0.matmul_kernel,"a",@progbits
	.sectionflags	@""
	.align	4
.nv.constant0.matmul_kernel:
	.zero		608


//--------------------- SYMBOLS --------------------------

	.type		.nv.reservedSmem.offset0,@object
	.size		.nv.reservedSmem.offset0,0x4
